	.target	sm_90a

	.elftype	@"ET_EXEC"


//--------------------- .note.nv.tkinfo           --------------------------
	.section	.note.nv.tkinfo,"",@"SHT_NOTE"
	.sectionflags	@"SHF_NOTE_NV_TKINFO"
	.tkinfo
        /*0018*/ 	.word	0x00000002
        /*0030*/ 	.string	""
        /*0030*/ 	.string	"ptxas"
        /*0030*/ 	.string	"Cuda compilation tools, release 13.0, V13.0.88"
        /*0030*/ 	.string	"Build cuda_13.0.r13.0/compiler.36424714_0"
        /*0030*/ 	.string	"-arch sm_90a -m 64 "



//--------------------- .note.nv.cuinfo           --------------------------
	.section	.note.nv.cuinfo,"",@"SHT_NOTE"
	.sectionflags	@"SHF_NOTE_NV_CUINFO"
        /*0018*/ 	.short	0x0002
        /*001a*/ 	.short	0x005a
        /*001c*/ 	.short	0x0082
	.zero		2


//--------------------- .nv.info                  --------------------------
	.section	.nv.info,"",@"SHT_CUDA_INFO"
	.align	4


	//----- nvinfo : EIATTR_REGCOUNT
	.align		4
        /*0000*/ 	.byte	0x04, 0x2f
        /*0002*/ 	.short	(.L_15 - .L_14)
	.align		4
.L_14:
        /*0004*/ 	.word	index@(_ZN7cutlass13device_kernelINS_4gemm6kernel13GemmUniversalIN4cute5tupleIJiiiiEEENS1_10collective13CollectiveMmaINS1_34MainloopSm90TmaGmmaWarpSpecializedILi15ENS5_IJNS4_1CILi1EEESB_SB_EEENS1_35KernelTmaWarpSpecializedCooperativeEEENS5_IJNSA_ILi384EEENSA_ILi80EEENSA_ILi16EEEEEENS_6half_tENS5_IJlSB_lEEESJ_SK_NS4_8TiledMMAINS4_8MMA_AtomIJNS4_4SM904GMMA25MMA_64x16x16_F32F16F16_SSILNSO_5MajorE0ELSQ_0ELNSO_7ScaleInE1ELSR_1EEEEEENS4_6LayoutINS5_IJNSA_ILi2EEESB_SB_EEENS5_IJSB_NSA_ILi0EEESX_EEEEENS5_IJNS4_10UnderscoreES10_S10_EEEEENS4_13SM90_TMA_LOADENS4_14ComposedLayoutINS4_7SwizzleILi1ELi4ELi3EEENS4_18smem_ptr_flag_bitsILi16EEENSU_INS5_IJNSA_ILi8EEESH_EEENS5_IJSH_SB_EEEEEEEvNS4_8identityES13_S1D_vS1E_EENS_8epilogue10collective6detail29Sm90TmaWarpSpecializedAdapterINS1H_15DefaultEpilogueISJ_SK_SK_NS1G_6thread17LinearCombinationISJ_Li1EffLNS1L_9ScaleType4KindE0ELNS_15FloatRoundStyleE2ESJ_EENS1_15EpilogueDefaultEEEEEvvEEEEvNT_6ParamsE)
        /*0008*/ 	.word	0x000000a8


	//----- nvinfo : EIATTR_FRAME_SIZE
	.align		4
.L_15:
        /*000c*/ 	.byte	0x04, 0x11
        /*000e*/ 	.short	(.L_17 - .L_16)
	.align		4
.L_16:
        /*0010*/ 	.word	index@(_ZN7cutlass13device_kernelINS_4gemm6kernel13GemmUniversalIN4cute5tupleIJiiiiEEENS1_10collective13CollectiveMmaINS1_34MainloopSm90TmaGmmaWarpSpecializedILi15ENS5_IJNS4_1CILi1EEESB_SB_EEENS1_35KernelTmaWarpSpecializedCooperativeEEENS5_IJNSA_ILi384EEENSA_ILi80EEENSA_ILi16EEEEEENS_6half_tENS5_IJlSB_lEEESJ_SK_NS4_8TiledMMAINS4_8MMA_AtomIJNS4_4SM904GMMA25MMA_64x16x16_F32F16F16_SSILNSO_5MajorE0ELSQ_0ELNSO_7ScaleInE1ELSR_1EEEEEENS4_6LayoutINS5_IJNSA_ILi2EEESB_SB_EEENS5_IJSB_NSA_ILi0EEESX_EEEEENS5_IJNS4_10UnderscoreES10_S10_EEEEENS4_13SM90_TMA_LOADENS4_14ComposedLayoutINS4_7SwizzleILi1ELi4ELi3EEENS4_18smem_ptr_flag_bitsILi16EEENSU_INS5_IJNSA_ILi8EEESH_EEENS5_IJSH_SB_EEEEEEEvNS4_8identityES13_S1D_vS1E_EENS_8epilogue10collective6detail29Sm90TmaWarpSpecializedAdapterINS1H_15DefaultEpilogueISJ_SK_SK_NS1G_6thread17LinearCombinationISJ_Li1EffLNS1L_9ScaleType4KindE0ELNS_15FloatRoundStyleE2ESJ_EENS1_15EpilogueDefaultEEEEEvvEEEEvNT_6ParamsE)
        /*0014*/ 	.word	0x00000000


	//----- nvinfo : EIATTR_MIN_STACK_SIZE
	.align		4
.L_17:
        /*0018*/ 	.byte	0x04, 0x12
        /*001a*/ 	.short	(.L_19 - .L_18)
	.align		4
.L_18:
        /*001c*/ 	.word	index@(_ZN7cutlass13device_kernelINS_4gemm6kernel13GemmUniversalIN4cute5tupleIJiiiiEEENS1_10collective13CollectiveMmaINS1_34MainloopSm90TmaGmmaWarpSpecializedILi15ENS5_IJNS4_1CILi1EEESB_SB_EEENS1_35KernelTmaWarpSpecializedCooperativeEEENS5_IJNSA_ILi384EEENSA_ILi80EEENSA_ILi16EEEEEENS_6half_tENS5_IJlSB_lEEESJ_SK_NS4_8TiledMMAINS4_8MMA_AtomIJNS4_4SM904GMMA25MMA_64x16x16_F32F16F16_SSILNSO_5MajorE0ELSQ_0ELNSO_7ScaleInE1ELSR_1EEEEEENS4_6LayoutINS5_IJNSA_ILi2EEESB_SB_EEENS5_IJSB_NSA_ILi0EEESX_EEEEENS5_IJNS4_10UnderscoreES10_S10_EEEEENS4_13SM90_TMA_LOADENS4_14ComposedLayoutINS4_7SwizzleILi1ELi4ELi3EEENS4_18smem_ptr_flag_bitsILi16EEENSU_INS5_IJNSA_ILi8EEESH_EEENS5_IJSH_SB_EEEEEEEvNS4_8identityES13_S1D_vS1E_EENS_8epilogue10collective6detail29Sm90TmaWarpSpecializedAdapterINS1H_15DefaultEpilogueISJ_SK_SK_NS1G_6thread17LinearCombinationISJ_Li1EffLNS1L_9ScaleType4KindE0ELNS_15FloatRoundStyleE2ESJ_EENS1_15EpilogueDefaultEEEEEvvEEEEvNT_6ParamsE)
        /*0020*/ 	.word	0x00000000
.L_19:


//--------------------- .nv.compat                --------------------------
	.section	.nv.compat,"",@"SHT_CUDA_COMPAT_INFO"
	.align	4
        /*0000*/ 	.byte	0x02, 0x09, 0x01, 0x00, 0x02, 0x02, 0x04, 0x00, 0x02, 0x05, 0x05, 0x00, 0x03, 0x07, 0x01, 0x01
        /*0010*/ 	.byte	0x02, 0x03, 0x01, 0x00, 0x02, 0x06, 0x01, 0x00, 0x04, 0x0b, 0x08, 0x00, 0x00, 0x00, 0x00, 0x00
        /*0020*/ 	.byte	0x00, 0x00, 0x00, 0x00


//--------------------- .nv.info._ZN7cutlass13device_kernelINS_4gemm6kernel13GemmUniversalIN4cute5tupleIJiiiiEEENS1_10collective13CollectiveMmaINS1_34MainloopSm90TmaGmmaWarpSpecializedILi15ENS5_IJNS4_1CILi1EEESB_SB_EEENS1_35KernelTmaWarpSpecializedCooperativeEEENS5_IJNSA_ILi384EEENSA_ILi80EEENSA_ILi16EEEEEENS_6half_tENS5_IJlSB_lEEESJ_SK_NS4_8TiledMMAINS4_8MMA_AtomIJNS4_4SM904GMMA25MMA_64x16x16_F32F16F16_SSILNSO_5MajorE0ELSQ_0ELNSO_7ScaleInE1ELSR_1EEEEEENS4_6LayoutINS5_IJNSA_ILi2EEESB_SB_EEENS5_IJSB_NSA_ILi0EEESX_EEEEENS5_IJNS4_10UnderscoreES10_S10_EEEEENS4_13SM90_TMA_LOADENS4_14ComposedLayoutINS4_7SwizzleILi1ELi4ELi3EEENS4_18smem_ptr_flag_bitsILi16EEENSU_INS5_IJNSA_ILi8EEESH_EEENS5_IJSH_SB_EEEEEEEvNS4_8identityES13_S1D_vS1E_EENS_8epilogue10collective6detail29Sm90TmaWarpSpecializedAdapterINS1H_15DefaultEpilogueISJ_SK_SK_NS1G_6thread17LinearCombinationISJ_Li1EffLNS1L_9ScaleType4KindE0ELNS_15FloatRoundStyleE2ESJ_EENS1_15EpilogueDefaultEEEEEvvEEEEvNT_6ParamsE --------------------------
	.section	.nv.info._ZN7cutlass13device_kernelINS_4gemm6kernel13GemmUniversalIN4cute5tupleIJiiiiEEENS1_10collective13CollectiveMmaINS1_34MainloopSm90TmaGmmaWarpSpecializedILi15ENS5_IJNS4_1CILi1EEESB_SB_EEENS1_35KernelTmaWarpSpecializedCooperativeEEENS5_IJNSA_ILi384EEENSA_ILi80EEENSA_ILi16EEEEEENS_6half_tENS5_IJlSB_lEEESJ_SK_NS4_8TiledMMAINS4_8MMA_AtomIJNS4_4SM904GMMA25MMA_64x16x16_F32F16F16_SSILNSO_5MajorE0ELSQ_0ELNSO_7ScaleInE1ELSR_1EEEEEENS4_6LayoutINS5_IJNSA_ILi2EEESB_SB_EEENS5_IJSB_NSA_ILi0EEESX_EEEEENS5_IJNS4_10UnderscoreES10_S10_EEEEENS4_13SM90_TMA_LOADENS4_14ComposedLayoutINS4_7SwizzleILi1ELi4ELi3EEENS4_18smem_ptr_flag_bitsILi16EEENSU_INS5_IJNSA_ILi8EEESH_EEENS5_IJSH_SB_EEEEEEEvNS4_8identityES13_S1D_vS1E_EENS_8epilogue10collective6detail29Sm90TmaWarpSpecializedAdapterINS1H_15DefaultEpilogueISJ_SK_SK_NS1G_6thread17LinearCombinationISJ_Li1EffLNS1L_9ScaleType4KindE0ELNS_15FloatRoundStyleE2ESJ_EENS1_15EpilogueDefaultEEEEEvvEEEEvNT_6ParamsE,"",@"SHT_CUDA_INFO"
	.sectionflags	@""
	.align	4


	//----- nvinfo : EIATTR_CUDA_API_VERSION
	.align		4
        /*0000*/ 	.byte	0x04, 0x37
        /*0002*/ 	.short	(.L_21 - .L_20)
.L_20:
        /*0004*/ 	.word	0x00000082


	//----- nvinfo : EIATTR_KPARAM_INFO
	.align		4
.L_21:
        /*0008*/ 	.byte	0x04, 0x17
        /*000a*/ 	.short	(.L_23 - .L_22)
.L_22:
        /*000c*/ 	.word	0x00000000
        /*0010*/ 	.short	0x0000
        /*0012*/ 	.short	0x0070
        /*0014*/ 	.byte	0x00, 0xf0, 0x01, 0x10


	//----- nvinfo : EIATTR_SPARSE_MMA_MASK
	.align		4
.L_23:
        /*0018*/ 	.byte	0x03, 0x50
        /*001a*/ 	.short	0x0000


	//----- nvinfo : EIATTR_MAXREG_COUNT
	.align		4
        /*001c*/ 	.byte	0x03, 0x1b
        /*001e*/ 	.short	0x00a8


	//----- nvinfo : EIATTR_NUM_BARRIERS
	.align		4
        /*0020*/ 	.byte	0x02, 0x4c
        /*0022*/ 	.byte	0x01
	.zero		1


	//----- nvinfo : EIATTR_EXTERNS
	.align		4
        /*0024*/ 	.byte	0x04, 0x0f
        /*0026*/ 	.short	(.L_25 - .L_24)


	//   ....[0]....
	.align		4
.L_24:
        /*0028*/ 	.word	index@(__assertfail)


	//----- nvinfo : EIATTR_MERCURY_ISA_VERSION
	.align		4
.L_25:
        /*002c*/ 	.byte	0x03, 0x5f
        /*002e*/ 	.short	0x0101


	//----- nvinfo : EIATTR_INT_WARP_WIDE_INSTR_OFFSETS
	.align		4
        /*0030*/ 	.byte	0x04, 0x31
        /*0032*/ 	.short	(.L_27 - .L_26)


	//   ....[0]....
.L_26:
        /*0034*/ 	.word	0x00000540


	//   ....[1]....
        /*0038*/ 	.word	0x00000570


	//   ....[2]....
        /*003c*/ 	.word	0x00000650


	//----- nvinfo : EIATTR_COOP_GROUP_MASK_REGIDS
	.align		4
.L_27:
        /*0040*/ 	.byte	0x04, 0x29
        /*0042*/ 	.short	(.L_29 - .L_28)


	//   ....[0]....
.L_28:
        /*0044*/ 	.word	0xffffffff


	//   ....[1]....
        /*0048*/ 	.word	0xffffffff


	//   ....[2]....
        /*004c*/ 	.word	0xffffffff


	//   ....[3]....
        /*0050*/ 	.word	0xffffffff


	//   ....[4]....
        /*0054*/ 	.word	0xffffffff


	//----- nvinfo : EIATTR_COOP_GROUP_INSTR_OFFSETS
	.align		4
.L_29:
        /*0058*/ 	.byte	0x04, 0x28
        /*005a*/ 	.short	(.L_31 - .L_30)


	//   ....[0]....
.L_30:
        /*005c*/ 	.word	0x00000060


	//   ....[1]....
        /*0060*/ 	.word	0x00000070


	//   ....[2]....
        /*0064*/ 	.word	0x00000130


	//   ....[3]....
        /*0068*/ 	.word	0x00000450


	//   ....[4]....
        /*006c*/ 	.word	0x00001100


	//----- nvinfo : EIATTR_REG_RECONFIG
	.align		4
.L_31:
        /*0070*/ 	.byte	0x01, 0x54
	.zero		2


	//----- nvinfo : EIATTR_SYSCALL_OFFSETS
	.align		4
        /*0074*/ 	.byte	0x04, 0x46
        /*0076*/ 	.short	(.L_33 - .L_32)


	//   ....[0]....
.L_32:
        /*0078*/ 	.word	0x000012c0


	//----- nvinfo : EIATTR_MBARRIER_INSTR_OFFSETS
	.align		4
.L_33:
        /*007c*/ 	.byte	0x04, 0x39
        /*007e*/ 	.short	(.L_35 - .L_34)


	//   ....[0]....
.L_34:
        /*0080*/ 	.word	0x00000250
        /*0084*/ 	.word	0x000000ff
        /*0088*/ 	.word	0x00000000
        /*008c*/ 	.short	0x0100
        /*008e*/ 	.byte	0x08
	.zero		1


	//   ....[1]....
        /*0090*/ 	.word	0x00000260
        /*0094*/ 	.word	0x000000ff
        /*0098*/ 	.word	0x00000078
        /*009c*/ 	.short	0x0100
        /*009e*/ 	.byte	0x08
	.zero		1


	//   ....[2]....
        /*00a0*/ 	.word	0x00000270
        /*00a4*/ 	.word	0x000000ff
        /*00a8*/ 	.word	0x00000008
        /*00ac*/ 	.short	0x0100
        /*00ae*/ 	.byte	0x08
	.zero		1


	//   ....[3]....
        /*00b0*/ 	.word	0x00000280
        /*00b4*/ 	.word	0x000000ff
        /*00b8*/ 	.word	0x00000080
        /*00bc*/ 	.short	0x0100
        /*00be*/ 	.byte	0x08
	.zero		1


	//   ....[4]....
        /*00c0*/ 	.word	0x00000290
        /*00c4*/ 	.word	0x000000ff
        /*00c8*/ 	.word	0x00000010
        /*00cc*/ 	.short	0x0100
        /*00ce*/ 	.byte	0x08
	.zero		1


	//   ....[5]....
        /*00d0*/ 	.word	0x000002a0
        /*00d4*/ 	.word	0x000000ff
        /*00d8*/ 	.word	0x00000088
        /*00dc*/ 	.short	0x0100
        /*00de*/ 	.byte	0x08
	.zero		1


	//   ....[6]....
        /*00e0*/ 	.word	0x000002b0
        /*00e4*/ 	.word	0x000000ff
        /*00e8*/ 	.word	0x00000018
        /*00ec*/ 	.short	0x0100
        /*00ee*/ 	.byte	0x08
	.zero		1


	//   ....[7]....
        /*00f0*/ 	.word	0x000002c0
        /*00f4*/ 	.word	0x000000ff
        /*00f8*/ 	.word	0x00000090
        /*00fc*/ 	.short	0x0100
        /*00fe*/ 	.byte	0x08
	.zero		1


	//   ....[8]....
        /*0100*/ 	.word	0x000002d0
        /*0104*/ 	.word	0x000000ff
        /*0108*/ 	.word	0x00000020
        /*010c*/ 	.short	0x0100
        /*010e*/ 	.byte	0x08
	.zero		1


	//   ....[9]....
        /*0110*/ 	.word	0x000002e0
        /*0114*/ 	.word	0x000000ff
        /*0118*/ 	.word	0x00000098
        /*011c*/ 	.short	0x0100
        /*011e*/ 	.byte	0x08
	.zero		1


	//   ....[10]....
        /*0120*/ 	.word	0x000002f0
        /*0124*/ 	.word	0x000000ff
        /*0128*/ 	.word	0x00000028
        /*012c*/ 	.short	0x0100
        /*012e*/ 	.byte	0x08
	.zero		1


	//   ....[11]....
        /*0130*/ 	.word	0x00000300
        /*0134*/ 	.word	0x000000ff
        /*0138*/ 	.word	0x000000a0
        /*013c*/ 	.short	0x0100
        /*013e*/ 	.byte	0x08
	.zero		1


	//   ....[12]....
        /*0140*/ 	.word	0x00000310
        /*0144*/ 	.word	0x000000ff
        /*0148*/ 	.word	0x00000030
        /*014c*/ 	.short	0x0100
        /*014e*/ 	.byte	0x08
	.zero		1


	//   ....[13]....
        /*0150*/ 	.word	0x00000320
        /*0154*/ 	.word	0x000000ff
        /*0158*/ 	.word	0x000000a8
        /*015c*/ 	.short	0x0100
        /*015e*/ 	.byte	0x08
	.zero		1


	//   ....[14]....
        /*0160*/ 	.word	0x00000330
        /*0164*/ 	.word	0x000000ff
        /*0168*/ 	.word	0x00000038
        /*016c*/ 	.short	0x0100
        /*016e*/ 	.byte	0x08
	.zero		1


	//   ....[15]....
        /*0170*/ 	.word	0x00000340
        /*0174*/ 	.word	0x000000ff
        /*0178*/ 	.word	0x000000b0
        /*017c*/ 	.short	0x0100
        /*017e*/ 	.byte	0x08
	.zero		1


	//   ....[16]....
        /*0180*/ 	.word	0x00000350
        /*0184*/ 	.word	0x000000ff
        /*0188*/ 	.word	0x00000040
        /*018c*/ 	.short	0x0100
        /*018e*/ 	.byte	0x08
	.zero		1


	//   ....[17]....
        /*0190*/ 	.word	0x00000360
        /*0194*/ 	.word	0x000000ff
        /*0198*/ 	.word	0x000000b8
        /*019c*/ 	.short	0x0100
        /*019e*/ 	.byte	0x08
	.zero		1


	//   ....[18]....
        /*01a0*/ 	.word	0x00000370
        /*01a4*/ 	.word	0x000000ff
        /*01a8*/ 	.word	0x00000048
        /*01ac*/ 	.short	0x0100
        /*01ae*/ 	.byte	0x08
	.zero		1


	//   ....[19]....
        /*01b0*/ 	.word	0x00000380
        /*01b4*/ 	.word	0x000000ff
        /*01b8*/ 	.word	0x000000c0
        /*01bc*/ 	.short	0x0100
        /*01be*/ 	.byte	0x08
	.zero		1


	//   ....[20]....
        /*01c0*/ 	.word	0x00000390
        /*01c4*/ 	.word	0x000000ff
        /*01c8*/ 	.word	0x00000050
        /*01cc*/ 	.short	0x0100
        /*01ce*/ 	.byte	0x08
	.zero		1


	//   ....[21]....
        /*01d0*/ 	.word	0x000003a0
        /*01d4*/ 	.word	0x000000ff
        /*01d8*/ 	.word	0x000000c8
        /*01dc*/ 	.short	0x0100
        /*01de*/ 	.byte	0x08
	.zero		1


	//   ....[22]....
        /*01e0*/ 	.word	0x000003b0
        /*01e4*/ 	.word	0x000000ff
        /*01e8*/ 	.word	0x00000058
        /*01ec*/ 	.short	0x0100
        /*01ee*/ 	.byte	0x08
	.zero		1


	//   ....[23]....
        /*01f0*/ 	.word	0x000003c0
        /*01f4*/ 	.word	0x000000ff
        /*01f8*/ 	.word	0x000000d0
        /*01fc*/ 	.short	0x0100
        /*01fe*/ 	.byte	0x08
	.zero		1


	//   ....[24]....
        /*0200*/ 	.word	0x000003d0
        /*0204*/ 	.word	0x000000ff
        /*0208*/ 	.word	0x00000060
        /*020c*/ 	.short	0x0100
        /*020e*/ 	.byte	0x08
	.zero		1


	//   ....[25]....
        /*0210*/ 	.word	0x000003e0
        /*0214*/ 	.word	0x000000ff
        /*0218*/ 	.word	0x000000d8
        /*021c*/ 	.short	0x0100
        /*021e*/ 	.byte	0x08
	.zero		1


	//   ....[26]....
        /*0220*/ 	.word	0x000003f0
        /*0224*/ 	.word	0x000000ff
        /*0228*/ 	.word	0x00000068
        /*022c*/ 	.short	0x0100
        /*022e*/ 	.byte	0x08
	.zero		1


	//   ....[27]....
        /*0230*/ 	.word	0x00000400
        /*0234*/ 	.word	0x000000ff
        /*0238*/ 	.word	0x000000e0
        /*023c*/ 	.short	0x0100
        /*023e*/ 	.byte	0x08
	.zero		1


	//   ....[28]....
        /*0240*/ 	.word	0x00000410
        /*0244*/ 	.word	0x000000ff
        /*0248*/ 	.word	0x00000070
        /*024c*/ 	.short	0x0100
        /*024e*/ 	.byte	0x08
	.zero		1


	//   ....[29]....
        /*0250*/ 	.word	0x00000420
        /*0254*/ 	.word	0x000000ff
        /*0258*/ 	.word	0x000000e8
        /*025c*/ 	.short	0x0100
        /*025e*/ 	.byte	0x08
	.zero		1


	//   ....[30]....
        /*0260*/ 	.word	0x000006c0
        /*0264*/ 	.word	0x000000ff
        /*0268*/ 	.word	0x00000100
        /*026c*/ 	.short	0x0100
        /*026e*/ 	.byte	0x06
	.zero		1


	//   ....[31]....
        /*0270*/ 	.word	0x00000720
        /*0274*/ 	.word	0x000000ff
        /*0278*/ 	.word	0x00000108
        /*027c*/ 	.short	0x0100
        /*027e*/ 	.byte	0x06
	.zero		1


	//   ....[32]....
        /*0280*/ 	.word	0x00001340
        /*0284*/ 	.word	0x00000003
        /*0288*/ 	.word	0x00000000
        /*028c*/ 	.short	0x010a
        /*028e*/ 	.byte	0x3f
	.zero		1


	//   ....[33]....
        /*0290*/ 	.word	0x00001380
        /*0294*/ 	.word	0x00000003
        /*0298*/ 	.word	0x00000000
        /*029c*/ 	.short	0x010a
        /*029e*/ 	.byte	0x3f
	.zero		1


	//   ....[34]....
        /*02a0*/ 	.word	0x00001a90
        /*02a4*/ 	.word	0x000000ff
        /*02a8*/ 	.word	0x00000000
        /*02ac*/ 	.short	0x010a
        /*02ae*/ 	.byte	0x04
	.zero		1


	//   ....[35]....
        /*02b0*/ 	.word	0x00001ad0
        /*02b4*/ 	.word	0x000000ff
        /*02b8*/ 	.word	0x00000000
        /*02bc*/ 	.short	0x010a
        /*02be*/ 	.byte	0x04
	.zero		1


	//   ....[36]....
        /*02c0*/ 	.word	0x000020c0
        /*02c4*/ 	.word	0x000000ff
        /*02c8*/ 	.word	0x00000000
        /*02cc*/ 	.short	0x0101
        /*02ce*/ 	.byte	0x04
	.zero		1


	//   ....[37]....
        /*02d0*/ 	.word	0x00002270
        /*02d4*/ 	.word	0x00000000
        /*02d8*/ 	.word	0x00000000
        /*02dc*/ 	.short	0x0101
        /*02de*/ 	.byte	0x3f
	.zero		1


	//   ....[38]....
        /*02e0*/ 	.word	0x0000b1e0
        /*02e4*/ 	.word	0x0000000e
        /*02e8*/ 	.word	0x00000078
        /*02ec*/ 	.short	0x010a
        /*02ee*/ 	.byte	0x3f
	.zero		1


	//   ....[39]....
        /*02f0*/ 	.word	0x0000b560
        /*02f4*/ 	.word	0x00000006
        /*02f8*/ 	.word	0x00000108
        /*02fc*/ 	.short	0x0101
        /*02fe*/ 	.byte	0x3f
	.zero		1


	//   ....[40]....
        /*0300*/ 	.word	0x0000bc90
        /*0304*/ 	.word	0x00000007
        /*0308*/ 	.word	0x00000000
        /*030c*/ 	.short	0x010a
        /*030e*/ 	.byte	0x3f
	.zero		1


	//   ....[41]....
        /*0310*/ 	.word	0x0000bd10
        /*0314*/ 	.word	0x00000009
        /*0318*/ 	.word	0x00000000
        /*031c*/ 	.short	0x010a
        /*031e*/ 	.byte	0x3f
	.zero		1


	//   ....[42]....
        /*0320*/ 	.word	0x0000bda0
        /*0324*/ 	.word	0x00000006
        /*0328*/ 	.word	0x00000000
        /*032c*/ 	.short	0x010a
        /*032e*/ 	.byte	0x3f
	.zero		1


	//   ....[43]....
        /*0330*/ 	.word	0x0000be30
        /*0334*/ 	.word	0x00000009
        /*0338*/ 	.word	0x00000000
        /*033c*/ 	.short	0x010a
        /*033e*/ 	.byte	0x3f
	.zero		1


	//   ....[44]....
        /*0340*/ 	.word	0x0000bec0
        /*0344*/ 	.word	0x00000006
        /*0348*/ 	.word	0x00000000
        /*034c*/ 	.short	0x010a
        /*034e*/ 	.byte	0x3f
	.zero		1


	//   ....[45]....
        /*0350*/ 	.word	0x0000bf50
        /*0354*/ 	.word	0x00000009
        /*0358*/ 	.word	0x00000000
        /*035c*/ 	.short	0x010a
        /*035e*/ 	.byte	0x3f
	.zero		1


	//   ....[46]....
        /*0360*/ 	.word	0x0000bfe0
        /*0364*/ 	.word	0x00000006
        /*0368*/ 	.word	0x00000000
        /*036c*/ 	.short	0x010a
        /*036e*/ 	.byte	0x3f
	.zero		1


	//   ....[47]....
        /*0370*/ 	.word	0x0000c070
        /*0374*/ 	.word	0x00000009
        /*0378*/ 	.word	0x00000000
        /*037c*/ 	.short	0x010a
        /*037e*/ 	.byte	0x3f
	.zero		1


	//   ....[48]....
        /*0380*/ 	.word	0x0000c100
        /*0384*/ 	.word	0x00000006
        /*0388*/ 	.word	0x00000000
        /*038c*/ 	.short	0x010a
        /*038e*/ 	.byte	0x3f
	.zero		1


	//   ....[49]....
        /*0390*/ 	.word	0x0000c190
        /*0394*/ 	.word	0x00000009
        /*0398*/ 	.word	0x00000000
        /*039c*/ 	.short	0x010a
        /*039e*/ 	.byte	0x3f
	.zero		1


	//   ....[50]....
        /*03a0*/ 	.word	0x0000c220
        /*03a4*/ 	.word	0x00000006
        /*03a8*/ 	.word	0x00000000
        /*03ac*/ 	.short	0x010a
        /*03ae*/ 	.byte	0x3f
	.zero		1


	//   ....[51]....
        /*03b0*/ 	.word	0x0000c2b0
        /*03b4*/ 	.word	0x00000009
        /*03b8*/ 	.word	0x00000000
        /*03bc*/ 	.short	0x010a
        /*03be*/ 	.byte	0x3f
	.zero		1


	//   ....[52]....
        /*03c0*/ 	.word	0x0000c340
        /*03c4*/ 	.word	0x00000006
        /*03c8*/ 	.word	0x00000000
        /*03cc*/ 	.short	0x010a
        /*03ce*/ 	.byte	0x3f
	.zero		1


	//   ....[53]....
        /*03d0*/ 	.word	0x0000c3d0
        /*03d4*/ 	.word	0x00000009
        /*03d8*/ 	.word	0x00000000
        /*03dc*/ 	.short	0x010a
        /*03de*/ 	.byte	0x3f
	.zero		1


	//   ....[54]....
        /*03e0*/ 	.word	0x0000c460
        /*03e4*/ 	.word	0x00000003
        /*03e8*/ 	.word	0x00000000
        /*03ec*/ 	.short	0x010a
        /*03ee*/ 	.byte	0x3f
	.zero		1


	//   ....[55]....
        /*03f0*/ 	.word	0x0000c4c0
        /*03f4*/ 	.word	0x00000003
        /*03f8*/ 	.word	0x00000000
        /*03fc*/ 	.short	0x010a
        /*03fe*/ 	.byte	0x3f
	.zero		1


	//   ....[56]....
        /*0400*/ 	.word	0x0000c520
        /*0404*/ 	.word	0x00000005
        /*0408*/ 	.word	0x00000000
        /*040c*/ 	.short	0x010a
        /*040e*/ 	.byte	0x3f
	.zero		1


	//   ....[57]....
        /*0410*/ 	.word	0x0000c5f0
        /*0414*/ 	.word	0x0000000e
        /*0418*/ 	.word	0x00000078
        /*041c*/ 	.short	0x010a
        /*041e*/ 	.byte	0x3f
	.zero		1


	//   ....[58]....
        /*0420*/ 	.word	0x0000c6c0
        /*0424*/ 	.word	0x00000007
        /*0428*/ 	.word	0x00000000
        /*042c*/ 	.short	0x010a
        /*042e*/ 	.byte	0x3f
	.zero		1


	//   ....[59]....
        /*0430*/ 	.word	0x0000c710
        /*0434*/ 	.word	0x00000009
        /*0438*/ 	.word	0x00000000
        /*043c*/ 	.short	0x010a
        /*043e*/ 	.byte	0x3f
	.zero		1


	//   ....[60]....
        /*0440*/ 	.word	0x0000c760
        /*0444*/ 	.word	0x00000006
        /*0448*/ 	.word	0x00000000
        /*044c*/ 	.short	0x010a
        /*044e*/ 	.byte	0x3f
	.zero		1


	//   ....[61]....
        /*0450*/ 	.word	0x0000c7b0
        /*0454*/ 	.word	0x00000009
        /*0458*/ 	.word	0x00000000
        /*045c*/ 	.short	0x010a
        /*045e*/ 	.byte	0x3f
	.zero		1


	//   ....[62]....
        /*0460*/ 	.word	0x0000c800
        /*0464*/ 	.word	0x00000006
        /*0468*/ 	.word	0x00000000
        /*046c*/ 	.short	0x010a
        /*046e*/ 	.byte	0x3f
	.zero		1


	//   ....[63]....
        /*0470*/ 	.word	0x0000c850
        /*0474*/ 	.word	0x00000009
        /*0478*/ 	.word	0x00000000
        /*047c*/ 	.short	0x010a
        /*047e*/ 	.byte	0x3f
	.zero		1


	//   ....[64]....
        /*0480*/ 	.word	0x0000c8a0
        /*0484*/ 	.word	0x00000006
        /*0488*/ 	.word	0x00000000
        /*048c*/ 	.short	0x010a
        /*048e*/ 	.byte	0x3f
	.zero		1


	//   ....[65]....
        /*0490*/ 	.word	0x0000c8f0
        /*0494*/ 	.word	0x00000009
        /*0498*/ 	.word	0x00000000
        /*049c*/ 	.short	0x010a
        /*049e*/ 	.byte	0x3f
	.zero		1


	//   ....[66]....
        /*04a0*/ 	.word	0x0000c940
        /*04a4*/ 	.word	0x00000006
        /*04a8*/ 	.word	0x00000000
        /*04ac*/ 	.short	0x010a
        /*04ae*/ 	.byte	0x3f
	.zero		1


	//   ....[67]....
        /*04b0*/ 	.word	0x0000c990
        /*04b4*/ 	.word	0x00000009
        /*04b8*/ 	.word	0x00000000
        /*04bc*/ 	.short	0x010a
        /*04be*/ 	.byte	0x3f
	.zero		1


	//   ....[68]....
        /*04c0*/ 	.word	0x0000c9e0
        /*04c4*/ 	.word	0x00000006
        /*04c8*/ 	.word	0x00000000
        /*04cc*/ 	.short	0x010a
        /*04ce*/ 	.byte	0x3f
	.zero		1


	//   ....[69]....
        /*04d0*/ 	.word	0x0000ca30
        /*04d4*/ 	.word	0x00000009
        /*04d8*/ 	.word	0x00000000
        /*04dc*/ 	.short	0x010a
        /*04de*/ 	.byte	0x3f
	.zero		1


	//   ....[70]....
        /*04e0*/ 	.word	0x0000ca80
        /*04e4*/ 	.word	0x00000006
        /*04e8*/ 	.word	0x00000000
        /*04ec*/ 	.short	0x010a
        /*04ee*/ 	.byte	0x3f
	.zero		1


	//   ....[71]....
        /*04f0*/ 	.word	0x0000cad0
        /*04f4*/ 	.word	0x00000009
        /*04f8*/ 	.word	0x00000000
        /*04fc*/ 	.short	0x010a
        /*04fe*/ 	.byte	0x3f
	.zero		1


	//----- nvinfo : EIATTR_NUM_MBARRIERS
	.align		4
.L_35:
        /*0500*/ 	.byte	0x03, 0x38
        /*0502*/ 	.short	0x0020


	//----- nvinfo : EIATTR_EXIT_INSTR_OFFSETS
	.align		4
        /*0504*/ 	.byte	0x04, 0x1c
        /*0506*/ 	.short	(.L_37 - .L_36)


	//   ....[0]....
.L_36:
        /*0508*/ 	.word	0x00000770


	//   ....[1]....
        /*050c*/ 	.word	0x00001030


	//   ....[2]....
        /*0510*/ 	.word	0x0000a850


	//   ....[3]....
        /*0514*/ 	.word	0x0000ae80


	//   ....[4]....
        /*0518*/ 	.word	0x0000c4b0


	//----- nvinfo : EIATTR_MAX_THREADS
	.align		4
.L_37:
        /*051c*/ 	.byte	0x04, 0x05
        /*051e*/ 	.short	(.L_39 - .L_38)
.L_38:
        /*0520*/ 	.word	0x00000180
        /*0524*/ 	.word	0x00000001
        /*0528*/ 	.word	0x00000001


	//----- nvinfo : EIATTR_CRS_STACK_SIZE
	.align		4
.L_39:
        /*052c*/ 	.byte	0x04, 0x1e
        /*052e*/ 	.short	(.L_41 - .L_40)
.L_40:
        /*0530*/ 	.word	0x00000000


	//----- nvinfo : EIATTR_CBANK_PARAM_SIZE
	.align		4
.L_41:
        /*0534*/ 	.byte	0x03, 0x19
        /*0536*/ 	.short	0x0470


	//----- nvinfo : EIATTR_PARAM_CBANK
	.align		4
        /*0538*/ 	.byte	0x04, 0x0a
        /*053a*/ 	.short	(.L_43 - .L_42)
	.align		4
.L_42:
        /*053c*/ 	.word	index@(.nv.constant0._ZN7cutlass13device_kernelINS_4gemm6kernel13GemmUniversalIN4cute5tupleIJiiiiEEENS1_10collective13CollectiveMmaINS1_34MainloopSm90TmaGmmaWarpSpecializedILi15ENS5_IJNS4_1CILi1EEESB_SB_EEENS1_35KernelTmaWarpSpecializedCooperativeEEENS5_IJNSA_ILi384EEENSA_ILi80EEENSA_ILi16EEEEEENS_6half_tENS5_IJlSB_lEEESJ_SK_NS4_8TiledMMAINS4_8MMA_AtomIJNS4_4SM904GMMA25MMA_64x16x16_F32F16F16_SSILNSO_5MajorE0ELSQ_0ELNSO_7ScaleInE1ELSR_1EEEEEENS4_6LayoutINS5_IJNSA_ILi2EEESB_SB_EEENS5_IJSB_NSA_ILi0EEESX_EEEEENS5_IJNS4_10UnderscoreES10_S10_EEEEENS4_13SM90_TMA_LOADENS4_14ComposedLayoutINS4_7SwizzleILi1ELi4ELi3EEENS4_18smem_ptr_flag_bitsILi16EEENSU_INS5_IJNSA_ILi8EEESH_EEENS5_IJSH_SB_EEEEEEEvNS4_8identityES13_S1D_vS1E_EENS_8epilogue10collective6detail29Sm90TmaWarpSpecializedAdapterINS1H_15DefaultEpilogueISJ_SK_SK_NS1G_6thread17LinearCombinationISJ_Li1EffLNS1L_9ScaleType4KindE0ELNS_15FloatRoundStyleE2ESJ_EENS1_15EpilogueDefaultEEEEEvvEEEEvNT_6ParamsE)
        /*0540*/ 	.short	0x0210
        /*0542*/ 	.short	0x0470


	//----- nvinfo : EIATTR_SW_WAR
	.align		4
.L_43:
        /*0544*/ 	.byte	0x04, 0x36
        /*0546*/ 	.short	(.L_45 - .L_44)
.L_44:
        /*0548*/ 	.word	0x00000008
.L_45:


//--------------------- .nv.callgraph             --------------------------
	.section	.nv.callgraph,"",@"SHT_CUDA_CALLGRAPH"
	.align	4
	.sectionentsize	8
	.align		4
        /*0000*/ 	.word	0x00000000
	.align		4
        /*0004*/ 	.word	0xffffffff
	.align		4
        /*0008*/ 	.word	index@(_ZN7cutlass13device_kernelINS_4gemm6kernel13GemmUniversalIN4cute5tupleIJiiiiEEENS1_10collective13CollectiveMmaINS1_34MainloopSm90TmaGmmaWarpSpecializedILi15ENS5_IJNS4_1CILi1EEESB_SB_EEENS1_35KernelTmaWarpSpecializedCooperativeEEENS5_IJNSA_ILi384EEENSA_ILi80EEENSA_ILi16EEEEEENS_6half_tENS5_IJlSB_lEEESJ_SK_NS4_8TiledMMAINS4_8MMA_AtomIJNS4_4SM904GMMA25MMA_64x16x16_F32F16F16_SSILNSO_5MajorE0ELSQ_0ELNSO_7ScaleInE1ELSR_1EEEEEENS4_6LayoutINS5_IJNSA_ILi2EEESB_SB_EEENS5_IJSB_NSA_ILi0EEESX_EEEEENS5_IJNS4_10UnderscoreES10_S10_EEEEENS4_13SM90_TMA_LOADENS4_14ComposedLayoutINS4_7SwizzleILi1ELi4ELi3EEENS4_18smem_ptr_flag_bitsILi16EEENSU_INS5_IJNSA_ILi8EEESH_EEENS5_IJSH_SB_EEEEEEEvNS4_8identityES13_S1D_vS1E_EENS_8epilogue10collective6detail29Sm90TmaWarpSpecializedAdapterINS1H_15DefaultEpilogueISJ_SK_SK_NS1G_6thread17LinearCombinationISJ_Li1EffLNS1L_9ScaleType4KindE0ELNS_15FloatRoundStyleE2ESJ_EENS1_15EpilogueDefaultEEEEEvvEEEEvNT_6ParamsE)
	.align		4
        /*000c*/ 	.word	index@(__assertfail)
	.align		4
        /*0010*/ 	.word	0x00000000
	.align		4
        /*0014*/ 	.word	0xfffffffe
	.align		4
        /*0018*/ 	.word	0x00000000
	.align		4
        /*001c*/ 	.word	0xfffffffd
	.align		4
        /*0020*/ 	.word	0x00000000
	.align		4
        /*0024*/ 	.word	0xfffffffc


//--------------------- .nv.constant4             --------------------------
	.section	.nv.constant4,"a",@progbits
	.align	8
	.align		8
.nv.constant4:
        /*0000*/ 	.dword	__assertfail
	.align		8
        /*0008*/ 	.dword	__unnamed_1
	.align		8
        /*0010*/ 	.dword	_ZN40_INTERNAL_29f119a4_4_k_cu_e621fd48_153244cuda3std3__45__cpo5beginE
	.align		8
        /*0018*/ 	.dword	_ZN40_INTERNAL_29f119a4_4_k_cu_e621fd48_153244cuda3std3__45__cpo3endE
	.align		8
        /*0020*/ 	.dword	_ZN40_INTERNAL_29f119a4_4_k_cu_e621fd48_153244cuda3std3__45__cpo6cbeginE
	.align		8
        /*0028*/ 	.dword	_ZN40_INTERNAL_29f119a4_4_k_cu_e621fd48_153244cuda3std3__45__cpo4cendE
	.align		8
        /*0030*/ 	.dword	_ZN40_INTERNAL_29f119a4_4_k_cu_e621fd48_153244cuda3std3__442_GLOBAL__N__29f119a4_4_k_cu_e621fd48_153246ignoreE
	.align		8
        /*0038*/ 	.dword	_ZN40_INTERNAL_29f119a4_4_k_cu_e621fd48_153244cuda3std3__419piecewise_constructE
	.align		8
        /*0040*/ 	.dword	_ZN40_INTERNAL_29f119a4_4_k_cu_e621fd48_153244cuda3std3__48in_placeE
	.align		8
        /*0048*/ 	.dword	_ZN40_INTERNAL_29f119a4_4_k_cu_e621fd48_153244cuda3std6ranges3__45__cpo4swapE
	.align		8
        /*0050*/ 	.dword	_ZN40_INTERNAL_29f119a4_4_k_cu_e621fd48_153244cuda3std6ranges3__45__cpo9iter_moveE
	.align		8
        /*0058*/ 	.dword	_ZN40_INTERNAL_29f119a4_4_k_cu_e621fd48_153244cute7productE
	.align		8
        /*0060*/ 	.dword	_ZN40_INTERNAL_29f119a4_4_k_cu_e621fd48_153244cute1_E
	.align		8
        /*0068*/ 	.dword	$str$22
	.align		8
        /*0070*/ 	.dword	$str$23


//--------------------- .text._ZN7cutlass13device_kernelINS_4gemm6kernel13GemmUniversalIN4cute5tupleIJiiiiEEENS1_10collective13CollectiveMmaINS1_34MainloopSm90TmaGmmaWarpSpecializedILi15ENS5_IJNS4_1CILi1EEESB_SB_EEENS1_35KernelTmaWarpSpecializedCooperativeEEENS5_IJNSA_ILi384EEENSA_ILi80EEENSA_ILi16EEEEEENS_6half_tENS5_IJlSB_lEEESJ_SK_NS4_8TiledMMAINS4_8MMA_AtomIJNS4_4SM904GMMA25MMA_64x16x16_F32F16F16_SSILNSO_5MajorE0ELSQ_0ELNSO_7ScaleInE1ELSR_1EEEEEENS4_6LayoutINS5_IJNSA_ILi2EEESB_SB_EEENS5_IJSB_NSA_ILi0EEESX_EEEEENS5_IJNS4_10UnderscoreES10_S10_EEEEENS4_13SM90_TMA_LOADENS4_14ComposedLayoutINS4_7SwizzleILi1ELi4ELi3EEENS4_18smem_ptr_flag_bitsILi16EEENSU_INS5_IJNSA_ILi8EEESH_EEENS5_IJSH_SB_EEEEEEEvNS4_8identityES13_S1D_vS1E_EENS_8epilogue10collective6detail29Sm90TmaWarpSpecializedAdapterINS1H_15DefaultEpilogueISJ_SK_SK_NS1G_6thread17LinearCombinationISJ_Li1EffLNS1L_9ScaleType4KindE0ELNS_15FloatRoundStyleE2ESJ_EENS1_15EpilogueDefaultEEEEEvvEEEEvNT_6ParamsE --------------------------
	.section	.text._ZN7cutlass13device_kernelINS_4gemm6kernel13GemmUniversalIN4cute5tupleIJiiiiEEENS1_10collective13CollectiveMmaINS1_34MainloopSm90TmaGmmaWarpSpecializedILi15ENS5_IJNS4_1CILi1EEESB_SB_EEENS1_35KernelTmaWarpSpecializedCooperativeEEENS5_IJNSA_ILi384EEENSA_ILi80EEENSA_ILi16EEEEEENS_6half_tENS5_IJlSB_lEEESJ_SK_NS4_8TiledMMAINS4_8MMA_AtomIJNS4_4SM904GMMA25MMA_64x16x16_F32F16F16_SSILNSO_5MajorE0ELSQ_0ELNSO_7ScaleInE1ELSR_1EEEEEENS4_6LayoutINS5_IJNSA_ILi2EEESB_SB_EEENS5_IJSB_NSA_ILi0EEESX_EEEEENS5_IJNS4_10UnderscoreES10_S10_EEEEENS4_13SM90_TMA_LOADENS4_14ComposedLayoutINS4_7SwizzleILi1ELi4ELi3EEENS4_18smem_ptr_flag_bitsILi16EEENSU_INS5_IJNSA_ILi8EEESH_EEENS5_IJSH_SB_EEEEEEEvNS4_8identityES13_S1D_vS1E_EENS_8epilogue10collective6detail29Sm90TmaWarpSpecializedAdapterINS1H_15DefaultEpilogueISJ_SK_SK_NS1G_6thread17LinearCombinationISJ_Li1EffLNS1L_9ScaleType4KindE0ELNS_15FloatRoundStyleE2ESJ_EENS1_15EpilogueDefaultEEEEEvvEEEEvNT_6ParamsE,"ax",@progbits
	.align	128
.text._ZN7cutlass13device_kernelINS_4gemm6kernel13GemmUniversalIN4cute5tupleIJiiiiEEENS1_10collective13CollectiveMmaINS1_34MainloopSm90TmaGmmaWarpSpecializedILi15ENS5_IJNS4_1CILi1EEESB_SB_EEENS1_35KernelTmaWarpSpecializedCooperativeEEENS5_IJNSA_ILi384EEENSA_ILi80EEENSA_ILi16EEEEEENS_6half_tENS5_IJlSB_lEEESJ_SK_NS4_8TiledMMAINS4_8MMA_AtomIJNS4_4SM904GMMA25MMA_64x16x16_F32F16F16_SSILNSO_5MajorE0ELSQ_0ELNSO_7ScaleInE1ELSR_1EEEEEENS4_6LayoutINS5_IJNSA_ILi2EEESB_SB_EEENS5_IJSB_NSA_ILi0EEESX_EEEEENS5_IJNS4_10UnderscoreES10_S10_EEEEENS4_13SM90_TMA_LOADENS4_14ComposedLayoutINS4_7SwizzleILi1ELi4ELi3EEENS4_18smem_ptr_flag_bitsILi16EEENSU_INS5_IJNSA_ILi8EEESH_EEENS5_IJSH_SB_EEEEEEEvNS4_8identityES13_S1D_vS1E_EENS_8epilogue10collective6detail29Sm90TmaWarpSpecializedAdapterINS1H_15DefaultEpilogueISJ_SK_SK_NS1G_6thread17LinearCombinationISJ_Li1EffLNS1L_9ScaleType4KindE0ELNS_15FloatRoundStyleE2ESJ_EENS1_15EpilogueDefaultEEEEEvvEEEEvNT_6ParamsE:
        .type           _ZN7cutlass13device_kernelINS_4gemm6kernel13GemmUniversalIN4cute5tupleIJiiiiEEENS1_10collective13CollectiveMmaINS1_34MainloopSm90TmaGmmaWarpSpecializedILi15ENS5_IJNS4_1CILi1EEESB_SB_EEENS1_35KernelTmaWarpSpecializedCooperativeEEENS5_IJNSA_ILi384EEENSA_ILi80EEENSA_ILi16EEEEEENS_6half_tENS5_IJlSB_lEEESJ_SK_NS4_8TiledMMAINS4_8MMA_AtomIJNS4_4SM904GMMA25MMA_64x16x16_F32F16F16_SSILNSO_5MajorE0ELSQ_0ELNSO_7ScaleInE1ELSR_1EEEEEENS4_6LayoutINS5_IJNSA_ILi2EEESB_SB_EEENS5_IJSB_NSA_ILi0EEESX_EEEEENS5_IJNS4_10UnderscoreES10_S10_EEEEENS4_13SM90_TMA_LOADENS4_14ComposedLayoutINS4_7SwizzleILi1ELi4ELi3EEENS4_18smem_ptr_flag_bitsILi16EEENSU_INS5_IJNSA_ILi8EEESH_EEENS5_IJSH_SB_EEEEEEEvNS4_8identityES13_S1D_vS1E_EENS_8epilogue10collective6detail29Sm90TmaWarpSpecializedAdapterINS1H_15DefaultEpilogueISJ_SK_SK_NS1G_6thread17LinearCombinationISJ_Li1EffLNS1L_9ScaleType4KindE0ELNS_15FloatRoundStyleE2ESJ_EENS1_15EpilogueDefaultEEEEEvvEEEEvNT_6ParamsE,@function
        .size           _ZN7cutlass13device_kernelINS_4gemm6kernel13GemmUniversalIN4cute5tupleIJiiiiEEENS1_10collective13CollectiveMmaINS1_34MainloopSm90TmaGmmaWarpSpecializedILi15ENS5_IJNS4_1CILi1EEESB_SB_EEENS1_35KernelTmaWarpSpecializedCooperativeEEENS5_IJNSA_ILi384EEENSA_ILi80EEENSA_ILi16EEEEEENS_6half_tENS5_IJlSB_lEEESJ_SK_NS4_8TiledMMAINS4_8MMA_AtomIJNS4_4SM904GMMA25MMA_64x16x16_F32F16F16_SSILNSO_5MajorE0ELSQ_0ELNSO_7ScaleInE1ELSR_1EEEEEENS4_6LayoutINS5_IJNSA_ILi2EEESB_SB_EEENS5_IJSB_NSA_ILi0EEESX_EEEEENS5_IJNS4_10UnderscoreES10_S10_EEEEENS4_13SM90_TMA_LOADENS4_14ComposedLayoutINS4_7SwizzleILi1ELi4ELi3EEENS4_18smem_ptr_flag_bitsILi16EEENSU_INS5_IJNSA_ILi8EEESH_EEENS5_IJSH_SB_EEEEEEEvNS4_8identityES13_S1D_vS1E_EENS_8epilogue10collective6detail29Sm90TmaWarpSpecializedAdapterINS1H_15DefaultEpilogueISJ_SK_SK_NS1G_6thread17LinearCombinationISJ_Li1EffLNS1L_9ScaleType4KindE0ELNS_15FloatRoundStyleE2ESJ_EENS1_15EpilogueDefaultEEEEEvvEEEEvNT_6ParamsE,(.L_x_323 - _ZN7cutlass13device_kernelINS_4gemm6kernel13GemmUniversalIN4cute5tupleIJiiiiEEENS1_10collective13CollectiveMmaINS1_34MainloopSm90TmaGmmaWarpSpecializedILi15ENS5_IJNS4_1CILi1EEESB_SB_EEENS1_35KernelTmaWarpSpecializedCooperativeEEENS5_IJNSA_ILi384EEENSA_ILi80EEENSA_ILi16EEEEEENS_6half_tENS5_IJlSB_lEEESJ_SK_NS4_8TiledMMAINS4_8MMA_AtomIJNS4_4SM904GMMA25MMA_64x16x16_F32F16F16_SSILNSO_5MajorE0ELSQ_0ELNSO_7ScaleInE1ELSR_1EEEEEENS4_6LayoutINS5_IJNSA_ILi2EEESB_SB_EEENS5_IJSB_NSA_ILi0EEESX_EEEEENS5_IJNS4_10UnderscoreES10_S10_EEEEENS4_13SM90_TMA_LOADENS4_14ComposedLayoutINS4_7SwizzleILi1ELi4ELi3EEENS4_18smem_ptr_flag_bitsILi16EEENSU_INS5_IJNSA_ILi8EEESH_EEENS5_IJSH_SB_EEEEEEEvNS4_8identityES13_S1D_vS1E_EENS_8epilogue10collective6detail29Sm90TmaWarpSpecializedAdapterINS1H_15DefaultEpilogueISJ_SK_SK_NS1G_6thread17LinearCombinationISJ_Li1EffLNS1L_9ScaleType4KindE0ELNS_15FloatRoundStyleE2ESJ_EENS1_15EpilogueDefaultEEEEEvvEEEEvNT_6ParamsE)
        .other          _ZN7cutlass13device_kernelINS_4gemm6kernel13GemmUniversalIN4cute5tupleIJiiiiEEENS1_10collective13CollectiveMmaINS1_34MainloopSm90TmaGmmaWarpSpecializedILi15ENS5_IJNS4_1CILi1EEESB_SB_EEENS1_35KernelTmaWarpSpecializedCooperativeEEENS5_IJNSA_ILi384EEENSA_ILi80EEENSA_ILi16EEEEEENS_6half_tENS5_IJlSB_lEEESJ_SK_NS4_8TiledMMAINS4_8MMA_AtomIJNS4_4SM904GMMA25MMA_64x16x16_F32F16F16_SSILNSO_5MajorE0ELSQ_0ELNSO_7ScaleInE1ELSR_1EEEEEENS4_6LayoutINS5_IJNSA_ILi2EEESB_SB_EEENS5_IJSB_NSA_ILi0EEESX_EEEEENS5_IJNS4_10UnderscoreES10_S10_EEEEENS4_13SM90_TMA_LOADENS4_14ComposedLayoutINS4_7SwizzleILi1ELi4ELi3EEENS4_18smem_ptr_flag_bitsILi16EEENSU_INS5_IJNSA_ILi8EEESH_EEENS5_IJSH_SB_EEEEEEEvNS4_8identityES13_S1D_vS1E_EENS_8epilogue10collective6detail29Sm90TmaWarpSpecializedAdapterINS1H_15DefaultEpilogueISJ_SK_SK_NS1G_6thread17LinearCombinationISJ_Li1EffLNS1L_9ScaleType4KindE0ELNS_15FloatRoundStyleE2ESJ_EENS1_15EpilogueDefaultEEEEEvvEEEEvNT_6ParamsE,@"STO_CUDA_ENTRY STV_DEFAULT"
_ZN7cutlass13device_kernelINS_4gemm6kernel13GemmUniversalIN4cute5tupleIJiiiiEEENS1_10collective13CollectiveMmaINS1_34MainloopSm90TmaGmmaWarpSpecializedILi15ENS5_IJNS4_1CILi1EEESB_SB_EEENS1_35KernelTmaWarpSpecializedCooperativeEEENS5_IJNSA_ILi384EEENSA_ILi80EEENSA_ILi16EEEEEENS_6half_tENS5_IJlSB_lEEESJ_SK_NS4_8TiledMMAINS4_8MMA_AtomIJNS4_4SM904GMMA25MMA_64x16x16_F32F16F16_SSILNSO_5MajorE0ELSQ_0ELNSO_7ScaleInE1ELSR_1EEEEEENS4_6LayoutINS5_IJNSA_ILi2EEESB_SB_EEENS5_IJSB_NSA_ILi0EEESX_EEEEENS5_IJNS4_10UnderscoreES10_S10_EEEEENS4_13SM90_TMA_LOADENS4_14ComposedLayoutINS4_7SwizzleILi1ELi4ELi3EEENS4_18smem_ptr_flag_bitsILi16EEENSU_INS5_IJNSA_ILi8EEESH_EEENS5_IJSH_SB_EEEEEEEvNS4_8identityES13_S1D_vS1E_EENS_8epilogue10collective6detail29Sm90TmaWarpSpecializedAdapterINS1H_15DefaultEpilogueISJ_SK_SK_NS1G_6thread17LinearCombinationISJ_Li1EffLNS1L_9ScaleType4KindE0ELNS_15FloatRoundStyleE2ESJ_EENS1_15EpilogueDefaultEEEEEvvEEEEvNT_6ParamsE:
[----:B------:R-:W0:Y:S01]  /*0000*/  LDC R1, c[0x0][0x28] ;  /* 0x00000a00ff017b82 */ /* 0x000e220000000800 */
[----:B------:R-:W1:Y:S01]  /*0010*/  S2R R18, SR_TID.X ;  /* 0x0000000000127919 */ /* 0x000e620000002100 */
[----:B------:R-:W-:Y:S01]  /*0020*/  ELECT P0, URZ, PT ;  /* 0x00000000003f782f */ /* 0x000fe20003800000 */
[----:B------:R-:W-:Y:S01]  /*0030*/  BSSY B0, `(.L_x_0) ;  /* 0x000000f000007945 */ /* 0x000fe20003800000 */
[--C-:B-1----:R-:W-:Y:S02]  /*0040*/  SHF.R.U32.HI R0, RZ, 0x5, R18.reuse ;  /* 0x00000005ff007819 */ /* 0x102fe40000011612 */
[----:B------:R-:W-:-:S03]  /*0050*/  SHF.R.U32.HI R22, RZ, 0x7, R18 ;  /* 0x00000007ff167819 */ /* 0x000fc60000011612 */
[----:B------:R-:W1:Y:S04]  /*0060*/  SHFL.IDX PT, R5, R0, RZ, 0x1f ;  /* 0x00001fff00057589 */ /* 0x000e6800000e0000 */
[----:B------:R2:W3:Y:S01]  /*0070*/  SHFL.IDX PT, R8, R22, RZ, 0x1f ;  /* 0x00001fff16087589 */ /* 0x0004e200000e0000 */
[----:B-1----:R-:W-:-:S13]  /*0080*/  ISETP.NE.OR P0, PT, R5, RZ, !P0 ;  /* 0x000000ff0500720c */ /* 0x002fda0004705670 */
[----:B0-23--:R-:W-:Y:S05]  /*0090*/  @P0 BRA `(.L_x_1) ;  /* 0x0000000000200947 */ /* 0x00dfea0003800000 */
[----:B------:R-:W-:Y:S02]  /*00a0*/  ULDC.64 UR4, c[0x0][0x198] ;  /* 0x0000660000047ab9 */ /* 0x000fe40000000a00 */
[----:B------:R-:W-:Y:S02]  /*00b0*/  UIADD3 UR6, UP0, UR4, 0xf0, URZ ;  /* 0x000000f004067890 */ /* 0x000fe4000ff1e03f */
[----:B------:R-:W-:Y:S02]  /*00c0*/  UIADD3 UR4, UP1, UR4, 0x1f0, URZ ;  /* 0x000001f004047890 */ /* 0x000fe4000ff3e03f */
[----:B------:R-:W-:Y:S02]  /*00d0*/  UIADD3.X UR7, URZ, UR5, URZ, UP0, !UPT ;  /* 0x000000053f077290 */ /* 0x000fe400087fe43f */
[----:B------:R-:W-:-:S07]  /*00e0*/  UIADD3.X UR5, URZ, UR5, URZ, UP1, !UPT ;  /* 0x000000053f057290 */ /* 0x000fce0008ffe43f */
[----:B------:R0:W-:Y:S02]  /*00f0*/  UTMACCTL.PF [UR6] ;  /* 0x00000000060079b9 */ /* 0x0001e40008040000 */
[----:B------:R0:W-:Y:S02]  /*0100*/  UTMACCTL.PF [UR4] ;  /* 0x00000000040079b9 */ /* 0x0001e40008040000 */
[----:B0-----:R-:W-:Y:S01]  /*0110*/  NOP ;  /* 0x0000000000007918 */ /* 0x001fe20000000000 */
.L_x_1:
[----:B------:R-:W-:Y:S05]  /*0120*/  BSYNC B0 ;  /* 0x0000000000007941 */ /* 0x000fea0003800000 */
.L_x_0:
[----:B------:R-:W0:Y:S02]  /*0130*/  SHFL.IDX PT, R2, R0, RZ, 0x1f ;  /* 0x00001fff00027589 */ /* 0x000e2400000e0000 */
[----:B0-----:R-:W-:-:S13]  /*0140*/  ISETP.NE.AND P0, PT, R2, RZ, PT ;  /* 0x000000ff0200720c */ /* 0x001fda0003f05270 */
[----:B------:R-:W-:Y:S05]  /*0150*/  @P0 BRA `(.L_x_2) ;  /* 0x0000000000bc0947 */ /* 0x000fea0003800000 */
[----:B------:R-:W-:Y:S01]  /*0160*/  ELECT P0, URZ, PT ;  /* 0x00000000003f782f */ /* 0x000fe20003800000 */
[----:B------:R-:W-:-:S12]  /*0170*/  BSSY B0, `(.L_x_2) ;  /* 0x000002d000007945 */ /* 0x000fd80003800000 */
[----:B------:R-:W-:Y:S05]  /*0180*/  @!P0 BRA `(.L_x_3) ;  /* 0x0000000000ac8947 */ /* 0x000fea0003800000 */
[----:B------:R-:W0:Y:S01]  /*0190*/  S2UR UR8, SR_CgaCtaId ;  /* 0x00000000000879c3 */ /* 0x000e220000008800 */
[----:B------:R-:W-:Y:S01]  /*01a0*/  UMOV UR4, 0x400 ;  /* 0x0000040000047882 */ /* 0x000fe20000000000 */
[----:B------:R-:W-:Y:S01]  /*01b0*/  UMOV UR5, 0x1 ;  /* 0x0000000100057882 */ /* 0x000fe20000000000 */
[----:B------:R-:W-:Y:S02]  /*01c0*/  UMOV UR6, 0x100 ;  /* 0x0000010000067882 */ /* 0x000fe40000000000 */
[----:B------:R-:W-:-:S04]  /*01d0*/  UIADD3 UR6, -UR6, 0x100000, URZ ;  /* 0x0010000006067890 */ /* 0x000fc8000fffe13f */
[----:B------:R-:W-:Y:S02]  /*01e0*/  USHF.L.U32 UR7, UR6, 0xb, URZ ;  /* 0x0000000b06077899 */ /* 0x000fe4000800063f */
[----:B------:R-:W-:Y:S02]  /*01f0*/  USHF.L.U32 UR6, UR6, 0x1, URZ ;  /* 0x0000000106067899 */ /* 0x000fe4000800063f */
[----:B0-----:R-:W-:Y:S02]  /*0200*/  ULEA UR8, UR8, UR4, 0x18 ;  /* 0x0000000408087291 */ /* 0x001fe4000f8ec03f */
[----:B------:R-:W-:-:S04]  /*0210*/  UIADD3 UR4, -UR5, 0x100000, URZ ;  /* 0x0010000005047890 */ /* 0x000fc8000fffe13f */
[----:B------:R-:W-:Y:S02]  /*0220*/  USHF.L.U32 UR5, UR4, 0xb, URZ ;  /* 0x0000000b04057899 */ /* 0x000fe4000800063f */
[----:B------:R-:W-:Y:S01]  /*0230*/  USHF.L.U32 UR4, UR4, 0x1, URZ ;  /* 0x0000000104047899 */ /* 0x000fe2000800063f */
[----:B------:R-:W0:Y:S11]  /*0240*/  FENCE.VIEW.ASYNC.S ;  /* 0x00000000000073c6 */ /* 0x000e360000000000 */
[----:B0-----:R0:W1:Y:S01]  /*0250*/  SYNCS.EXCH.64 URZ, [UR8], UR4 ;  /* 0x00000004083f75b2 */ /* 0x0010620008000100 */
[----:B------:R0:W2:Y:S01]  /*0260*/  SYNCS.EXCH.64 URZ, [UR8+0x78], UR6 ;  /* 0x00007806083f75b2 */ /* 0x0000a20008000100 */
[----:B------:R0:W3:Y:S01]  /*0270*/  SYNCS.EXCH.64 URZ, [UR8+0x8], UR4 ;  /* 0x00000804083f75b2 */ /* 0x0000e20008000100 */
[----:B------:R0:W4:Y:S01]  /*0280*/  SYNCS.EXCH.64 URZ, [UR8+0x80], UR6 ;  /* 0x00008006083f75b2 */ /* 0x0001220008000100 */
[----:B------:R0:W0:Y:S01]  /*0290*/  SYNCS.EXCH.64 URZ, [UR8+0x10], UR4 ;  /* 0x00001004083f75b2 */ /* 0x0000220008000100 */
        /* <DEDUP_REMOVED lines=25> */
[----:B-1234-:R-:W-:Y:S01]  /*0430*/  NOP ;  /* 0x0000000000007918 */ /* 0x01efe20000000000 */
.L_x_3:
[----:B0-----:R-:W-:Y:S05]  /*0440*/  BSYNC B0 ;  /* 0x0000000000007941 */ /* 0x001fea0003800000 */
.L_x_2:
[----:B------:R-:W0:Y:S01]  /*0450*/  SHFL.IDX PT, R0, R0, RZ, 0x1f ;  /* 0x00001fff00007589 */ /* 0x000e2200000e0000 */
[----:B------:R-:W-:Y:S01]  /*0460*/  ELECT P0, URZ, PT ;  /* 0x00000000003f782f */ /* 0x000fe20003800000 */
[----:B------:R-:W1:Y:S01]  /*0470*/  LDC R2, c[0x0][0x65c] ;  /* 0x00019700ff027b82 */ /* 0x000e620000000800 */
[----:B------:R-:W-:Y:S01]  /*0480*/  SHF.R.S32.HI R6, RZ, 0x1f, R5 ;  /* 0x0000001fff067819 */ /* 0x000fe20000011405 */
[----:B------:R-:W2:Y:S01]  /*0490*/  S2R R3, SR_CTAID.Y ;  /* 0x0000000000037919 */ /* 0x000ea20000002600 */
[----:B------:R-:W-:Y:S01]  /*04a0*/  UMOV UR4, 0x20 ;  /* 0x0000002000047882 */ /* 0x000fe20000000000 */
[----:B------:R-:W-:Y:S01]  /*04b0*/  ISETP.NE.AND P2, PT, R8, RZ, PT ;  /* 0x000000ff0800720c */ /* 0x000fe20003f45270 */
[----:B------:R-:W-:Y:S01]  /*04c0*/  NOP ;  /* 0x0000000000007918 */ /* 0x000fe20000000000 */
[----:B------:R-:W3:Y:S01]  /*04d0*/  S2R R4, SR_CTAID.X ;  /* 0x0000000000047919 */ /* 0x000ee20000002500 */
[----:B------:R-:W-:Y:S01]  /*04e0*/  LEA.HI R6, R6, R5, RZ, 0x2 ;  /* 0x0000000506067211 */ /* 0x000fe200078f10ff */
[----:B------:R-:W-:Y:S01]  /*04f0*/  NOP ;  /* 0x0000000000007918 */ /* 0x000fe20000000000 */
[----:B0-----:R-:W-:-:S02]  /*0500*/  ISETP.NE.OR P0, PT, R0, RZ, !P0 ;  /* 0x000000ff0000720c */ /* 0x001fc40004705670 */
[----:B-1----:R-:W-:-:S04]  /*0510*/  ISETP.NE.AND P3, PT, R2, 0x1, PT ;  /* 0x000000010200780c */ /* 0x002fc80003f65270 */
[----:B------:R-:W-:Y:S02]  /*0520*/  P2R R0, PR, RZ, 0x8 ;  /* 0x00000008ff007803 */ /* 0x000fe40000000000 */
[----:B------:R-:W-:-:S05]  /*0530*/  LOP3.LUT R0, R6, 0xfffffffc, RZ, 0xc0, !PT ;  /* 0xfffffffc06007812 */ /* 0x000fca00078ec0ff */
[----:B------:R-:W-:Y:S01]  /*0540*/  VOTEU.ALL UP0, P0 ;  /* 0x00000000003f7886 */ /* 0x000fe20000000000 */
[----:B------:R-:W-:Y:S01]  /*0550*/  IMAD.IADD R0, R5, 0x1, -R0 ;  /* 0x0000000105007824 */ /* 0x000fe200078e0a00 */
[----:B------:R-:W3:Y:S01]  /*0560*/  @P3 LDC R17, c[0x0][0x10] ;  /* 0x00000400ff113b82 */ /* 0x000ee20000000800 */
[----:B------:R-:W-:Y:S01]  /*0570*/  VOTEU.ALL UP1, P0 ;  /* 0x00000000003f7886 */ /* 0x000fe20000020000 */
[----:B--2---:R-:W-:Y:S01]  /*0580*/  @P3 IMAD.MOV.U32 R6, RZ, RZ, R3 ;  /* 0x000000ffff063224 */ /* 0x004fe200078e0003 */
[----:B------:R-:W-:Y:S01]  /*0590*/  @!UP0 UMOV UR6, 0x400 ;  /* 0x0000040000068882 */ /* 0x000fe20000000000 */
[----:B------:R-:W-:-:S04]  /*05a0*/  @!UP0 UIADD3 UR4, -UR4, 0x100000, URZ ;  /* 0x0010000004048890 */ /* 0x000fc8000fffe13f */
[----:B------:R-:W-:Y:S02]  /*05b0*/  @!UP0 USHF.L.U32 UR5, UR4, 0xb, URZ ;  /* 0x0000000b04058899 */ /* 0x000fe4000800063f */
[----:B------:R-:W-:Y:S01]  /*05c0*/  @!UP0 USHF.L.U32 UR4, UR4, 0x1, URZ ;  /* 0x0000000104048899 */ /* 0x000fe2000800063f */
[----:B------:R-:W-:Y:S02]  /*05d0*/  @P3 IMAD.MOV.U32 R7, RZ, RZ, RZ ;  /* 0x000000ffff073224 */ /* 0x000fe400078e00ff */
[----:B------:R-:W-:Y:S01]  /*05e0*/  IMAD.MOV.U32 R5, RZ, RZ, RZ ;  /* 0x000000ffff057224 */ /* 0x000fe200078e00ff */
[----:B------:R-:W0:Y:S01]  /*05f0*/  @!UP0 S2UR UR7, SR_CgaCtaId ;  /* 0x00000000000789c3 */ /* 0x000e220000008800 */
[----:B------:R-:W-:-:S07]  /*0600*/  @P3 IMAD.MOV.U32 R11, RZ, RZ, RZ ;  /* 0x000000ffff0b3224 */ /* 0x000fce00078e00ff */
[----:B------:R-:W1:Y:S01]  /*0610*/  @!P3 LDC R9, c[0x0][0xc] ;  /* 0x00000300ff09bb82 */ /* 0x000e620000000800 */
[----:B---3--:R-:W-:-:S04]  /*0620*/  @P3 IMAD.WIDE.U32 R16, R4, R17, R6 ;  /* 0x0000001104103225 */ /* 0x008fc800078e0006 */
[----:B------:R-:W-:Y:S01]  /*0630*/  @P3 IMAD.IADD R17, R17, 0x1, R11 ;  /* 0x0000000111113824 */ /* 0x000fe200078e020b */
[----:B0-----:R-:W-:Y:S01]  /*0640*/  @!UP0 ULEA UR6, UR7, UR6, 0x18 ;  /* 0x0000000607068291 */ /* 0x001fe2000f8ec03f */
[----:B------:R-:W-:Y:S01]  /*0650*/  VOTEU.ALL UP0, P0 ;  /* 0x00000000003f7886 */ /* 0x000fe20000000000 */
[----:B------:R-:W-:-:S04]  /*0660*/  ISETP.NE.AND P0, PT, R0, 0x3, PT ;  /* 0x000000030000780c */ /* 0x000fc80003f05270 */
[----:B------:R-:W-:Y:S01]  /*0670*/  ISETP.EQ.OR P0, PT, R0, RZ, !P0 ;  /* 0x000000ff0000720c */ /* 0x000fe20004702670 */
[----:B-1----:R-:W-:-:S03]  /*0680*/  @!P3 IMAD.WIDE.U32 R6, R9, R3, R4 ;  /* 0x000000030906b225 */ /* 0x002fc600078e0004 */
[C---:B------:R-:W-:Y:S01]  /*0690*/  ISETP.EQ.AND P0, PT, R8.reuse, RZ, P0 ;  /* 0x000000ff0800720c */ /* 0x040fe20000702270 */
[----:B------:R-:W-:Y:S01]  /*06a0*/  VIADD R8, R8, 0xffffffff ;  /* 0xffffffff08087836 */ /* 0x000fe20000000000 */
[----:B------:R-:W0:Y:S02]  /*06b0*/  FENCE.VIEW.ASYNC.S ;  /* 0x00000000000073c6 */ /* 0x000e240000000000 */
[----:B0-----:R0:W1:Y:S01]  /*06c0*/  @!UP0 SYNCS.EXCH.64 URZ, [UR6+0x100], UR4 ;  /* 0x00010004063f85b2 */ /* 0x0010620008000100 */
[----:B------:R-:W-:Y:S01]  /*06d0*/  @!P3 IMAD.MOV.U32 R16, RZ, RZ, R6 ;  /* 0x000000ffff10b224 */ /* 0x000fe200078e0006 */
[----:B------:R-:W-:Y:S01]  /*06e0*/  SEL R19, RZ, 0x1, !P0 ;  /* 0x00000001ff137807 */ /* 0x000fe20004000000 */
[----:B------:R-:W-:Y:S01]  /*06f0*/  @!P3 IMAD.MOV.U32 R17, RZ, RZ, R7 ;  /* 0x000000ffff11b224 */ /* 0x000fe200078e0007 */
[----:B------:R-:W-:-:S04]  /*0700*/  ISETP.GE.U32.AND P1, PT, R8, 0x2, PT ;  /* 0x000000020800780c */ /* 0x000fc80003f26070 */
[----:B------:R-:W-:Y:S01]  /*0710*/  SEL R19, R19, 0x2, P1 ;  /* 0x0000000213137807 */ /* 0x000fe20000800000 */
[----:B------:R0:W1:Y:S01]  /*0720*/  @!UP1 SYNCS.EXCH.64 URZ, [UR6+0x108], UR4 ;  /* 0x00010804063f95b2 */ /* 0x0000620008000100 */
[----:B------:R-:W-:Y:S01]  /*0730*/  NOP ;  /* 0x0000000000007918 */ /* 0x000fe20000000000 */
[----:B-1----:R-:W-:Y:S06]  /*0740*/  BAR.SYNC.DEFER_BLOCKING 0x0 ;  /* 0x0000000000007b1d */ /* 0x002fec0000010000 */
[----:B------:R-:W-:Y:S05]  /*0750*/  @!P2 BRA `(.L_x_4) ;  /* 0x000000a00040a947 */ /* 0x000fea0003800000 */
[----:B------:R-:W-:-:S13]  /*0760*/  ISETP.GT.U32.AND P0, PT, R8, 0x1, PT ;  /* 0x000000010800780c */ /* 0x000fda0003f04070 */
[----:B0-----:R-:W-:Y:S05]  /*0770*/  @P0 EXIT ;  /* 0x000000000000094d */ /* 0x001fea0003800000 */
[----:B------:R-:W-:Y:S01]  /*0780*/  ULDC.64 UR4, c[0x0][0x650] ;  /* 0x0001940000047ab9 */ /* 0x000fe20000000a00 */
[----:B------:R-:W-:Y:S01]  /*0790*/  PRMT R0, RZ, 0x7610, R0 ;  /* 0x00007610ff007816 */ /* 0x000fe20000000000 */
[----:B------:R-:W-:Y:S01]  /*07a0*/  IMAD.MOV.U32 R146, RZ, RZ, -0x1 ;  /* 0xffffffffff927424 */ /* 0x000fe200078e00ff */
[----:B------:R-:W-:Y:S01]  /*07b0*/  ISETP.GE.U32.AND P0, PT, R16, UR4, PT ;  /* 0x0000000410007c0c */ /* 0x000fe2000bf06070 */
[----:B------:R-:W-:Y:S02]  /*07c0*/  IMAD.MOV.U32 R147, RZ, RZ, -0x1 ;  /* 0xffffffffff937424 */ /* 0x000fe400078e00ff */
[----:B------:R-:W-:Y:S01]  /*07d0*/  IMAD.MOV.U32 R23, RZ, RZ, -0x1 ;  /* 0xffffffffff177424 */ /* 0x000fe200078e00ff */
[----:B------:R-:W-:-:S13]  /*07e0*/  ISETP.GE.U32.AND.EX P0, PT, R17, UR5, PT, P0 ;  /* 0x0000000511007c0c */ /* 0x000fda000bf06100 */
[----:B------:R-:W-:Y:S05]  /*07f0*/  @P0 BRA `(.L_x_5) ;  /* 0x0000000400540947 */ /* 0x000fea0003800000 */
[----:B------:R-:W0:Y:S01]  /*0800*/  LDC.64 R14, c[0x0][0x628] ;  /* 0x00018a00ff0e7b82 */ /* 0x000e220000000a00 */
[----:B------:R-:W-:Y:S02]  /*0810*/  IMAD.MOV.U32 R6, RZ, RZ, R16 ;  /* 0x000000ffff067224 */ /* 0x000fe400078e0010 */
[----:B------:R-:W-:-:S05]  /*0820*/  IMAD.MOV.U32 R7, RZ, RZ, R17 ;  /* 0x000000ffff077224 */ /* 0x000fca00078e0011 */
[----:B------:R-:W1:Y:S08]  /*0830*/  LDC R0, c[0x0][0x630] ;  /* 0x00018c00ff007b82 */ /* 0x000e700000000800 */
[----:B------:R-:W2:Y:S01]  /*0840*/  LDC.64 R20, c[0x0][0x620] ;  /* 0x00018800ff147b82 */ /* 0x000ea20000000a00 */
[----:B0-----:R-:W-:-:S04]  /*0850*/  ISETP.NE.U32.AND P0, PT, R14, RZ, PT ;  /* 0x000000ff0e00720c */ /* 0x001fc80003f05070 */
[----:B------:R-:W-:-:S13]  /*0860*/  ISETP.NE.AND.EX P0, PT, R15, RZ, PT, P0 ;  /* 0x000000ff0f00720c */ /* 0x000fda0003f05300 */
[----:B-12---:R-:W-:Y:S05]  /*0870*/  @!P0 BRA `(.L_x_6) ;  /* 0x0000000000288947 */ /* 0x006fea0003800000 */
[----:B------:R-:W0:Y:S02]  /*0880*/  LDC R11, c[0x0][0x634] ;  /* 0x00018d00ff0b7b82 */ /* 0x000e240000000800 */
[----:B0-----:R-:W-:-:S05]  /*0890*/  IADD3 R11, P0, R16, R11, RZ ;  /* 0x0000000b100b7210 */ /* 0x001fca0007f1e0ff */
[----:B------:R-:W-:-:S04]  /*08a0*/  IMAD.X R13, RZ, RZ, R17, P0 ;  /* 0x000000ffff0d7224 */ /* 0x000fc800000e0611 */
[----:B------:R-:W-:-:S04]  /*08b0*/  IMAD.WIDE.U32 R6, R13, R14, RZ ;  /* 0x0000000e0d067225 */ /* 0x000fc800078e00ff */
[----:B------:R-:W-:-:S04]  /*08c0*/  IMAD.WIDE.U32 R8, P0, R11, R15, R6 ;  /* 0x0000000f0b087225 */ /* 0x000fc80007800006 */
[----:B------:R-:W-:-:S04]  /*08d0*/  IMAD.WIDE.U32 R6, R11, R14, RZ ;  /* 0x0000000e0b067225 */ /* 0x000fc800078e00ff */
[----:B------:R-:W-:Y:S01]  /*08e0*/  IMAD.X R11, RZ, RZ, RZ, P0 ;  /* 0x000000ffff0b7224 */ /* 0x000fe200000e06ff */
[----:B------:R-:W-:Y:S01]  /*08f0*/  IADD3 RZ, P0, R7, R8, RZ ;  /* 0x0000000807ff7210 */ /* 0x000fe20007f1e0ff */
[----:B------:R-:W-:-:S04]  /*0900*/  IMAD.MOV.U32 R10, RZ, RZ, R9 ;  /* 0x000000ffff0a7224 */ /* 0x000fc800078e0009 */
[----:B------:R-:W-:-:S08]  /*0910*/  IMAD.WIDE.U32.X R6, R13, R15, R10, P0 ;  /* 0x0000000f0d067225 */ /* 0x000fd000000e040a */
.L_x_6:
[-CC-:B------:R-:W-:Y:S01]  /*0920*/  SHF.R.U64 R23, R6, R0.reuse, R7.reuse ;  /* 0x0000000006177219 */ /* 0x180fe20000001207 */
[----:B------:R-:W0:Y:S01]  /*0930*/  LDC R10, c[0x0][0x618] ;  /* 0x00018600ff0a7b82 */ /* 0x000e220000000800 */
[----:B------:R-:W-:Y:S01]  /*0940*/  SHF.R.U32.HI R5, RZ, R0, R7 ;  /* 0x00000000ff057219 */ /* 0x000fe20000011607 */
[----:B------:R-:W-:Y:S01]  /*0950*/  ULDC UR4, c[0x0][0x150] ;  /* 0x0000540000047ab9 */ /* 0x000fe20000000800 */
[----:B------:R-:W-:Y:S02]  /*0960*/  IADD3 R9, P0, RZ, -R23, RZ ;  /* 0x80000017ff097210 */ /* 0x000fe40007f1e0ff */
[----:B------:R-:W-:-:S03]  /*0970*/  I2FP.F32.U32 R0, R4 ;  /* 0x0000000400007245 */ /* 0x000fc60000201000 */
[----:B------:R-:W1:Y:S01]  /*0980*/  LDC.64 R28, c[0x0][0x640] ;  /* 0x00019000ff1c7b82 */ /* 0x000e620000000a00 */
[----:B------:R-:W-:Y:S02]  /*0990*/  IMAD.X R11, RZ, RZ, ~R5, P0 ;  /* 0x000000ffff0b7224 */ /* 0x000fe400000e0e05 */
[----:B------:R-:W-:Y:S01]  /*09a0*/  FMUL R0, R0, UR4 ;  /* 0x0000000400007c20 */ /* 0x000fe20008400000 */
[----:B------:R-:W-:Y:S01]  /*09b0*/  IMAD.WIDE.U32 R6, R9, R20, R16 ;  /* 0x0000001409067225 */ /* 0x000fe200078e0010 */
[----:B------:R-:W-:-:S03]  /*09c0*/  ULDC UR4, c[0x0][0x154] ;  /* 0x0000550000047ab9 */ /* 0x000fc60000000800 */
[----:B------:R-:W-:Y:S01]  /*09d0*/  IMAD R8, R11, R20, RZ ;  /* 0x000000140b087224 */ /* 0x000fe200078e02ff */
[----:B------:R-:W2:Y:S01]  /*09e0*/  LDC R5, c[0x0][0x144] ;  /* 0x00005100ff057b82 */ /* 0x000ea20000000800 */
[----:B------:R-:W3:Y:S02]  /*09f0*/  F2I.U32.TRUNC.NTZ R0, R0 ;  /* 0x0000000000007305 */ /* 0x000ee4000020f000 */
[----:B------:R-:W-:-:S04]  /*0a00*/  IMAD R9, R9, R21, R8 ;  /* 0x0000001509097224 */ /* 0x000fc800078e0208 */
[----:B------:R-:W-:Y:S01]  /*0a10*/  IMAD.IADD R7, R7, 0x1, R9 ;  /* 0x0000000107077824 */ /* 0x000fe200078e0209 */
[----:B------:R-:W4:Y:S01]  /*0a20*/  LDC R12, c[0x0][0x608] ;  /* 0x00018200ff0c7b82 */ /* 0x000f220000000800 */
[----:B------:R-:W-:-:S03]  /*0a30*/  IMAD.MOV.U32 R9, RZ, RZ, -0x1 ;  /* 0xffffffffff097424 */ /* 0x000fc600078e00ff */
[-CC-:B0-----:R-:W-:Y:S02]  /*0a40*/  SHF.R.U64 R20, R6, R10.reuse, R7.reuse ;  /* 0x0000000a06147219 */ /* 0x181fe40000001207 */
[----:B------:R-:W-:Y:S02]  /*0a50*/  I2FP.F32.U32 R6, R3 ;  /* 0x0000000300067245 */ /* 0x000fe40000201000 */
[----:B------:R-:W0:Y:S01]  /*0a60*/  LDC R26, c[0x0][0x658] ;  /* 0x00019600ff1a7b82 */ /* 0x000e220000000800 */
[----:B-1----:R-:W-:Y:S01]  /*0a70*/  ISETP.NE.U32.AND P0, PT, R28, RZ, PT ;  /* 0x000000ff1c00720c */ /* 0x002fe20003f05070 */
[----:B---3--:R-:W-:Y:S01]  /*0a80*/  IMAD.MOV R8, RZ, RZ, -R0 ;  /* 0x000000ffff087224 */ /* 0x008fe200078e0a00 */
[----:B------:R-:W-:Y:S01]  /*0a90*/  SHF.R.U32.HI R7, RZ, R10, R7 ;  /* 0x0000000aff077219 */ /* 0x000fe20000011607 */
[----:B------:R-:W-:Y:S01]  /*0aa0*/  FMUL R6, R6, UR4 ;  /* 0x0000000406067c20 */ /* 0x000fe20008400000 */
[----:B------:R-:W-:-:S03]  /*0ab0*/  ISETP.NE.AND.EX P0, PT, R29, RZ, PT, P0 ;  /* 0x000000ff1d00720c */ /* 0x000fc60003f05300 */
[----:B------:R-:W1:Y:S01]  /*0ac0*/  LDC R14, c[0x0][0x148] ;  /* 0x00005200ff0e7b82 */ /* 0x000e620000000800 */
[----:B--2---:R-:W-:-:S07]  /*0ad0*/  IMAD R0, R5, R8, R4 ;  /* 0x0000000805007224 */ /* 0x004fce00078e0204 */
[----:B------:R-:W2:Y:S01]  /*0ae0*/  LDC R24, c[0x0][0x600] ;  /* 0x00018000ff187b82 */ /* 0x000ea20000000800 */
[-CC-:B----4-:R-:W-:Y:S02]  /*0af0*/  SHF.R.U64 R30, R20, R12.reuse, R7.reuse ;  /* 0x0000000c141e7219 */ /* 0x190fe40000001207 */
[----:B------:R-:W-:Y:S01]  /*0b00*/  SHF.R.U32.HI R5, RZ, R12, R7 ;  /* 0x0000000cff057219 */ /* 0x000fe20000011607 */
[----:B------:R-:W-:Y:S01]  /*0b10*/  IMAD.MOV.U32 R7, RZ, RZ, 0x1 ;  /* 0x00000001ff077424 */ /* 0x000fe200078e00ff */
[----:B------:R3:W4:Y:S03]  /*0b20*/  F2I.U32.TRUNC.NTZ R12, R6 ;  /* 0x00000006000c7305 */ /* 0x000726000020f000 */
[----:B------:R-:W1:Y:S01]  /*0b30*/  LDC R15, c[0x0][0x648] ;  /* 0x00019200ff0f7b82 */ /* 0x000e620000000800 */
[-C--:B0-----:R-:W-:Y:S02]  /*0b40*/  SHF.L.U32 R4, R9, R26.reuse, RZ ;  /* 0x0000001a09047219 */ /* 0x081fe400000006ff */
[----:B------:R-:W-:-:S02]  /*0b50*/  SHF.R.U64 R32, R30, R26, R5 ;  /* 0x0000001a1e207219 */ /* 0x000fc40000001205 */
[----:B------:R-:W-:Y:S02]  /*0b60*/  LOP3.LUT R11, RZ, R4, RZ, 0x33, !PT ;  /* 0x00000004ff0b7212 */ /* 0x000fe400078e33ff */
[-C--:B------:R-:W-:Y:S01]  /*0b70*/  SHF.R.U32.HI R5, RZ, R26.reuse, R5 ;  /* 0x0000001aff057219 */ /* 0x080fe20000011605 */
[----:B------:R-:W0:Y:S01]  /*0b80*/  LDC R21, c[0x0][0x638] ;  /* 0x00018e00ff157b82 */ /* 0x000e220000000800 */
[----:B------:R-:W-:Y:S01]  /*0b90*/  SHF.L.U32 R10, R7, R26, RZ ;  /* 0x0000001a070a7219 */ /* 0x000fe200000006ff */
[----:B------:R-:W-:-:S06]  /*0ba0*/  IMAD.MOV.U32 R4, RZ, RZ, R32 ;  /* 0x000000ffff047224 */ /* 0x000fcc00078e0020 */
[----:B------:R-:W0:Y:S01]  /*0bb0*/  LDC R146, c[0x0][0x610] ;  /* 0x00018400ff927b82 */ /* 0x000e220000000800 */
[----:B---34-:R-:W-:Y:S05]  /*0bc0*/  @!P0 BRA `(.L_x_7) ;  /* 0x0000000000288947 */ /* 0x018fea0003800000 */
[----:B------:R-:W3:Y:S02]  /*0bd0*/  LDC R9, c[0x0][0x64c] ;  /* 0x00019300ff097b82 */ /* 0x000ee40000000800 */
[----:B---3--:R-:W-:-:S05]  /*0be0*/  IADD3 R9, P0, R32, R9, RZ ;  /* 0x0000000920097210 */ /* 0x008fca0007f1e0ff */
        /* <DEDUP_REMOVED lines=8> */
.L_x_7:
[----:B-1----:R-:W-:Y:S01]  /*0c70*/  SHF.R.U64 R4, R4, R15, R5 ;  /* 0x0000000f04047219 */ /* 0x002fe20000001205 */
[----:B--2---:R-:W-:Y:S01]  /*0c80*/  VIADD R5, R24, 0xffffffff ;  /* 0xffffffff18057836 */ /* 0x004fe20000000000 */
[----:B------:R-:W-:Y:S01]  /*0c90*/  LOP3.LUT R11, R30, R11, RZ, 0xc0, !PT ;  /* 0x0000000b1e0b7212 */ /* 0x000fe200078ec0ff */
[----:B------:R-:W-:Y:S02]  /*0ca0*/  IMAD.MOV R12, RZ, RZ, -R12 ;  /* 0x000000ffff0c7224 */ /* 0x000fe400078e0a0c */
[----:B------:R-:W-:Y:S01]  /*0cb0*/  IMAD.MOV R6, RZ, RZ, -R4 ;  /* 0x000000ffff067224 */ /* 0x000fe200078e0a04 */
[----:B------:R-:W-:Y:S01]  /*0cc0*/  LOP3.LUT R5, R20, R5, RZ, 0xc0, !PT ;  /* 0x0000000514057212 */ /* 0x000fe200078ec0ff */
[----:B------:R-:W-:Y:S02]  /*0cd0*/  @P3 IMAD R0, R14, R12, R3 ;  /* 0x0000000c0e003224 */ /* 0x000fe400078e0203 */
[----:B------:R-:W-:Y:S02]  /*0ce0*/  IMAD R11, R10, R4, R11 ;  /* 0x000000040a0b7224 */ /* 0x000fe400078e020b */
[----:B0-----:R-:W-:-:S02]  /*0cf0*/  IMAD R3, R6, R21, R32 ;  /* 0x0000001506037224 */ /* 0x001fc400078e0220 */
[----:B------:R-:W-:Y:S02]  /*0d00*/  IMAD R146, R11, R146, R0 ;  /* 0x000000920b927224 */ /* 0x000fe400078e0200 */
[----:B------:R-:W-:Y:S02]  /*0d10*/  IMAD R3, R3, R24, R5 ;  /* 0x0000001803037224 */ /* 0x000fe400078e0205 */
[----:B------:R-:W-:-:S03]  /*0d20*/  IMAD.MOV.U32 R0, RZ, RZ, 0x1 ;  /* 0x00000001ff007424 */ /* 0x000fc600078e00ff */
[----:B------:R-:W-:Y:S02]  /*0d30*/  SEL R147, R3, R146, !P3 ;  /* 0x0000009203937207 */ /* 0x000fe40005800000 */
[----:B------:R-:W-:-:S07]  /*0d40*/  SEL R146, R146, R3, !P3 ;  /* 0x0000000392927207 */ /* 0x000fce0005800000 */
.L_x_5:
[----:B------:R-:W-:-:S08]  /*0d50*/  NOP ;  /* 0x0000000000007918 */ /* 0x000fd00000000000 */
[----:B------:R-:W0:Y:S02]  /*0d60*/  USETMAXREG.TRY_ALLOC.CTAPOOL UP0, 0xe8 ;  /* 0x000000e8000079c8 */ /* 0x000e240008000600 */
[----:B0-----:R-:W-:-:S13]  /*0d70*/  PLOP3.LUT P0, PT, PT, PT, UP0, 0x80, 0x0 ;  /* 0x000000000000781c */ /* 0x001fda0003f0f008 */
[----:B------:R-:W-:Y:S05]  /*0d80*/  @!P0 BRA `(.L_x_5) ;  /* 0xfffffffc00f08947 */ /* 0x000fea000383ffff */
[----:B------:R-:W-:Y:S01]  /*0d90*/  ULDC.64 UR4, c[0x0][0x598] ;  /* 0x0001660000047ab9 */ /* 0x000fe20000000a00 */
[----:B------:R-:W-:Y:S01]  /*0da0*/  ULDC.64 UR36, c[0x0][0x208] ;  /* 0x0000820000247ab9 */ /* 0x000fe20000000a00 */
[----:B------:R-:W-:-:S04]  /*0db0*/  ISETP.NE.U32.AND P0, PT, RZ, UR4, PT ;  /* 0x00000004ff007c0c */ /* 0x000fc8000bf05070 */
[----:B------:R-:W-:-:S13]  /*0dc0*/  ISETP.NE.AND.EX P0, PT, RZ, UR5, PT, P0 ;  /* 0x00000005ff007c0c */ /* 0x000fda000bf05300 */
[----:B------:R-:W-:Y:S05]  /*0dd0*/  @!P0 BRA `(.L_x_8) ;  /* 0x00000000001c8947 */ /* 0x000fea0003800000 */
[----:B------:R-:W0:Y:S02]  /*0de0*/  LDC.64 R4, c[0x0][0x598] ;  /* 0x00016600ff047b82 */ /* 0x000e240000000a00 */
[----:B0-----:R-:W2:Y:S02]  /*0df0*/  LDG.E.64 R4, desc[UR36][R4.64] ;  /* 0x0000002404047981 */ /* 0x001ea4000c1e1b00 */
[----:B--2---:R-:W-:-:S04]  /*0e00*/  ISETP.NE.U32.AND P0, PT, R4, RZ, PT ;  /* 0x000000ff0400720c */ /* 0x004fc80003f05070 */
[----:B------:R-:W-:-:S13]  /*0e10*/  ISETP.NE.AND.EX P0, PT, R5, RZ, PT, P0 ;  /* 0x000000ff0500720c */ /* 0x000fda0003f05300 */
[----:B------:R-:W-:Y:S05]  /*0e20*/  @!P0 BRA `(.L_x_8) ;  /* 0x0000000000088947 */ /* 0x000fea0003800000 */
[----:B------:R0:W5:Y:S01]  /*0e30*/  LD.E R145, desc[UR36][R4.64] ;  /* 0x0000002404917980 */ /* 0x000162000c101900 */
[----:B------:R-:W-:Y:S05]  /*0e40*/  BRA `(.L_x_9) ;  /* 0x0000000000247947 */ /* 0x000fea0003800000 */
.L_x_8:
[----:B------:R-:W-:Y:S02]  /*0e50*/  ULDC.64 UR4, c[0x0][0x588] ;  /* 0x0001620000047ab9 */ /* 0x000fe40000000a00 */
[----:B------:R-:W-:-:S04]  /*0e60*/  ISETP.NE.U32.AND P0, PT, RZ, UR4, PT ;  /* 0x00000004ff007c0c */ /* 0x000fc8000bf05070 */
[----:B------:R-:W-:-:S13]  /*0e70*/  ISETP.NE.AND.EX P0, PT, RZ, UR5, PT, P0 ;  /* 0x00000005ff007c0c */ /* 0x000fda000bf05300 */
[----:B------:R-:W-:Y:S05]  /*0e80*/  @!P0 BRA `(.L_x_10) ;  /* 0x00000000000c8947 */ /* 0x000fea0003800000 */
[----:B------:R-:W0:Y:S02]  /*0e90*/  LDC.64 R4, c[0x0][0x588] ;  /* 0x00016200ff047b82 */ /* 0x000e240000000a00 */
[----:B0-----:R1:W5:Y:S01]  /*0ea0*/  LDG.E R145, desc[UR36][R4.64] ;  /* 0x0000002404917981 */ /* 0x001362000c1e1900 */
[----:B------:R-:W-:Y:S05]  /*0eb0*/  BRA `(.L_x_9) ;  /* 0x0000000000087947 */ /* 0x000fea0003800000 */
.L_x_10:
[----:B------:R-:W-:Y:S02]  /*0ec0*/  ULDC UR4, c[0x0][0x580] ;  /* 0x0001600000047ab9 */ /* 0x000fe40000000800 */
[----:B------:R-:W-:-:S07]  /*0ed0*/  IMAD.U32 R145, RZ, RZ, UR4 ;  /* 0x00000004ff917e24 */ /* 0x000fce000f8e00ff */
.L_x_9:
[----:B------:R-:W-:Y:S02]  /*0ee0*/  ULDC.64 UR4, c[0x0][0x5a0] ;  /* 0x0001680000047ab9 */ /* 0x000fe40000000a00 */
[----:B------:R-:W-:-:S04]  /*0ef0*/  ISETP.NE.U32.AND P0, PT, RZ, UR4, PT ;  /* 0x00000004ff007c0c */ /* 0x000fc8000bf05070 */
[----:B------:R-:W-:-:S13]  /*0f00*/  ISETP.NE.AND.EX P0, PT, RZ, UR5, PT, P0 ;  /* 0x00000005ff007c0c */ /* 0x000fda000bf05300 */
[----:B------:R-:W-:Y:S05]  /*0f10*/  @!P0 BRA `(.L_x_11) ;  /* 0x00000000001c8947 */ /* 0x000fea0003800000 */
[----:B01----:R-:W0:Y:S02]  /*0f20*/  LDC.64 R4, c[0x0][0x5a0] ;  /* 0x00016800ff047b82 */ /* 0x003e240000000a00 */
[----:B0-----:R-:W2:Y:S02]  /*0f30*/  LDG.E.64 R4, desc[UR36][R4.64] ;  /* 0x0000002404047981 */ /* 0x001ea4000c1e1b00 */
[----:B--2---:R-:W-:-:S04]  /*0f40*/  ISETP.NE.U32.AND P0, PT, R4, RZ, PT ;  /* 0x000000ff0400720c */ /* 0x004fc80003f05070 */
[----:B------:R-:W-:-:S13]  /*0f50*/  ISETP.NE.AND.EX P0, PT, R5, RZ, PT, P0 ;  /* 0x000000ff0500720c */ /* 0x000fda0003f05300 */
[----:B------:R-:W-:Y:S05]  /*0f60*/  @!P0 BRA `(.L_x_11) ;  /* 0x0000000000088947 */ /* 0x000fea0003800000 */
[----:B------:R0:W5:Y:S01]  /*0f70*/  LD.E R144, desc[UR36][R4.64] ;  /* 0x0000002404907980 */ /* 0x000162000c101900 */
[----:B------:R-:W-:Y:S05]  /*0f80*/  BRA `(.L_x_12) ;  /* 0x0000000000247947 */ /* 0x000fea0003800000 */
.L_x_11:
[----:B------:R-:W-:Y:S02]  /*0f90*/  ULDC.64 UR4, c[0x0][0x590] ;  /* 0x0001640000047ab9 */ /* 0x000fe40000000a00 */
[----:B------:R-:W-:-:S04]  /*0fa0*/  ISETP.NE.U32.AND P0, PT, RZ, UR4, PT ;  /* 0x00000004ff007c0c */ /* 0x000fc8000bf05070 */
[----:B------:R-:W-:-:S13]  /*0fb0*/  ISETP.NE.AND.EX P0, PT, RZ, UR5, PT, P0 ;  /* 0x00000005ff007c0c */ /* 0x000fda000bf05300 */
[----:B------:R-:W-:Y:S05]  /*0fc0*/  @!P0 BRA `(.L_x_13) ;  /* 0x00000000000c8947 */ /* 0x000fea0003800000 */
[----:B01----:R-:W0:Y:S02]  /*0fd0*/  LDC.64 R4, c[0x0][0x590] ;  /* 0x00016400ff047b82 */ /* 0x003e240000000a00 */
[----:B0-----:R1:W5:Y:S01]  /*0fe0*/  LDG.E R144, desc[UR36][R4.64] ;  /* 0x0000002404907981 */ /* 0x001362000c1e1900 */
[----:B------:R-:W-:Y:S05]  /*0ff0*/  BRA `(.L_x_12) ;  /* 0x0000000000087947 */ /* 0x000fea0003800000 */
.L_x_13:
[----:B------:R-:W-:Y:S02]  /*1000*/  ULDC UR4, c[0x0][0x584] ;  /* 0x0001610000047ab9 */ /* 0x000fe40000000800 */
[----:B------:R-:W-:-:S07]  /*1010*/  IMAD.U32 R144, RZ, RZ, UR4 ;  /* 0x00000004ff907e24 */ /* 0x000fce000f8e00ff */
.L_x_12:
[----:B------:R-:W-:-:S13]  /*1020*/  LOP3.LUT P0, RZ, R0, 0xff, RZ, 0xc0, !PT ;  /* 0x000000ff00ff7812 */ /* 0x000fda000780c0ff */
[----:B------:R-:W-:Y:S05]  /*1030*/  @!P0 EXIT ;  /* 0x000000000000894d */ /* 0x000fea0003800000 */
[----:B------:R-:W-:Y:S01]  /*1040*/  ULDC UR4, c[0x0][0x28c] ;  /* 0x0000a30000047ab9 */ /* 0x000fe20000000800 */
[----:B------:R-:W-:Y:S01]  /*1050*/  LOP3.LUT R162, R19, 0x1, RZ, 0xfc, !PT ;  /* 0x0000000113a27812 */ /* 0x000fe200078efcff */
[----:B------:R-:W-:Y:S01]  /*1060*/  UIADD3 UR4, UR4, 0xf, URZ ;  /* 0x0000000f04047890 */ /* 0x000fe2000fffe03f */
[----:B------:R-:W-:Y:S01]  /*1070*/  UMOV UR38, URZ ;  /* 0x0000003f00267c82 */ /* 0x000fe20008000000 */
[----:B------:R-:W-:Y:S02]  /*1080*/  UMOV UR39, URZ ;  /* 0x0000003f00277c82 */ /* 0x000fe40008000000 */
[----:B------:R-:W-:-:S04]  /*1090*/  USHF.R.S32.HI UR5, URZ, 0x1f, UR4 ;  /* 0x0000001f3f057899 */ /* 0x000fc80008011404 */
[----:B------:R-:W-:-:S04]  /*10a0*/  ULEA.HI UR5, UR5, UR4, URZ, 0x4 ;  /* 0x0000000405057291 */ /* 0x000fc8000f8f203f */
[----:B------:R-:W-:-:S12]  /*10b0*/  USHF.R.S32.HI UR40, URZ, 0x4, UR5 ;  /* 0x000000043f287899 */ /* 0x000fd80008011405 */
.L_x_265:
[----:B------:R-:W-:Y:S01]  /*10c0*/  LOP3.LUT R0, R18, 0x80, RZ, 0xc0, !PT ;  /* 0x0000008012007812 */ /* 0x000fe200078ec0ff */
[----:B------:R-:W2:Y:S01]  /*10d0*/  S2UR UR6, SR_CgaCtaId ;  /* 0x00000000000679c3 */ /* 0x000ea20000008800 */
[----:B------:R-:W-:Y:S02]  /*10e0*/  UMOV UR41, 0x400 ;  /* 0x0000040000297882 */ /* 0x000fe40000000000 */
[----:B------:R-:W-:-:S06]  /*10f0*/  SHF.R.U32.HI R0, RZ, 0x7, R0 ;  /* 0x00000007ff007819 */ /* 0x000fcc0000011600 */
[----:B---3--:R-:W3:Y:S01]  /*1100*/  SHFL.IDX PT, R0, R0, RZ, 0x1f ;  /* 0x00001fff00007589 */ /* 0x008ee200000e0000 */
[----:B--2---:R-:W-:Y:S01]  /*1110*/  ULEA UR41, UR6, UR41, 0x18 ;  /* 0x0000002906297291 */ /* 0x004fe2000f8ec03f */
[----:B---3--:R-:W-:-:S13]  /*1120*/  R2UR UR4, R0 ;  /* 0x00000000000472ca */ /* 0x008fda00000e0000 */
[----:B------:R-:W-:-:S04]  /*1130*/  ULEA.HI UR5, UR4, UR4, URZ, 0x1 ;  /* 0x0000000404057291 */ /* 0x000fc8000f8f083f */
[----:B------:R-:W-:-:S04]  /*1140*/  ULOP3.LUT UR5, UR5, 0x1ffffe, URZ, 0xc0, !UPT ;  /* 0x001ffffe05057892 */ /* 0x000fc8000f8ec03f */
[----:B------:R-:W-:-:S03]  /*1150*/  UIADD3 UR5, UR4, -UR5, URZ ;  /* 0x8000000504057290 */ /* 0x000fc6000fffe03f */
[----:B------:R-:W-:Y:S01]  /*1160*/  ULDC UR4, c[0x0][0x28c] ;  /* 0x0000a30000047ab9 */ /* 0x000fe20000000800 */
[----:B------:R-:W-:Y:S01]  /*1170*/  ULEA UR5, UR5, UR41, 0xb ;  /* 0x0000002905057291 */ /* 0x000fe2000f8e583f */
[----:B------:R-:W-:-:S03]  /*1180*/  ISETP.LT.AND P0, PT, RZ, UR4, PT ;  /* 0x00000004ff007c0c */ /* 0x000fc6000bf01270 */
[----:B------:R-:W-:-:S04]  /*1190*/  UIADD3 UR5, UR5, 0x200, URZ ;  /* 0x0000020005057890 */ /* 0x000fc8000fffe03f */
[----:B------:R-:W-:-:S04]  /*11a0*/  USHF.R.U32.HI UR5, URZ, 0x4, UR5 ;  /* 0x000000043f057899 */ /* 0x000fc80008011605 */
[----:B------:R-:W-:Y:S02]  /*11b0*/  ULOP3.LUT UR42, UR5, 0x3fff, URZ, 0xc0, !UPT ;  /* 0x00003fff052a7892 */ /* 0x000fe4000f8ec03f */
[----:B01--45:R-:W-:Y:S10]  /*11c0*/  @P0 BRA `(.L_x_14) ;  /* 0x0000000000400947 */ /* 0x033ff40003800000 */
[----:B------:R-:W-:Y:S01]  /*11d0*/  MOV R0, 0x0 ;  /* 0x0000000000007802 */ /* 0x000fe20000000f00 */
[----:B------:R-:W-:Y:S01]  /*11e0*/  ULDC.64 UR4, c[0x4][0x68] ;  /* 0x01001a0000047ab9 */ /* 0x000fe20000000a00 */
[----:B------:R-:W-:Y:S01]  /*11f0*/  ULDC.64 UR6, c[0x4][0x8] ;  /* 0x0100020000067ab9 */ /* 0x000fe20000000a00 */
[----:B01----:R-:W-:Y:S01]  /*1200*/  IMAD.U32 R4, RZ, RZ, UR4 ;  /* 0x00000004ff047e24 */ /* 0x003fe2000f8e00ff */
[----:B------:R0:W1:Y:S01]  /*1210*/  LDC.64 R14, c[0x4][R0] ;  /* 0x01000000000e7b82 */ /* 0x0000620000000a00 */
[----:B------:R-:W-:Y:S01]  /*1220*/  IMAD.U32 R5, RZ, RZ, UR5 ;  /* 0x00000005ff057e24 */ /* 0x000fe2000f8e00ff */
[----:B------:R-:W-:Y:S01]  /*1230*/  ULDC.64 UR4, c[0x4][0x70] ;  /* 0x01001c0000047ab9 */ /* 0x000fe20000000a00 */
[----:B------:R-:W-:Y:S01]  /*1240*/  IMAD.U32 R10, RZ, RZ, UR6 ;  /* 0x00000006ff0a7e24 */ /* 0x000fe2000f8e00ff */
[----:B------:R-:W-:Y:S01]  /*1250*/  MOV R13, RZ ;  /* 0x000000ff000d7202 */ /* 0x000fe20000000f00 */
[----:B------:R-:W-:Y:S02]  /*1260*/  IMAD.U32 R6, RZ, RZ, UR4 ;  /* 0x00000004ff067e24 */ /* 0x000fe4000f8e00ff */
[----:B------:R-:W-:-:S02]  /*1270*/  IMAD.U32 R7, RZ, RZ, UR5 ;  /* 0x00000005ff077e24 */ /* 0x000fc4000f8e00ff */
[----:B------:R-:W-:Y:S02]  /*1280*/  IMAD.U32 R11, RZ, RZ, UR7 ;  /* 0x00000007ff0b7e24 */ /* 0x000fe4000f8e00ff */
[----:B------:R-:W-:Y:S02]  /*1290*/  IMAD.MOV.U32 R8, RZ, RZ, 0x1e1 ;  /* 0x000001e1ff087424 */ /* 0x000fe400078e00ff */
[----:B0-----:R-:W-:-:S07]  /*12a0*/  IMAD.MOV.U32 R12, RZ, RZ, 0x1 ;  /* 0x00000001ff0c7424 */ /* 0x001fce00078e00ff */
[----:B------:R-:W-:-:S07]  /*12b0*/  LEPC R20, `(.L_x_14) ;  /* 0x000000001014794e */ /* 0x000fce0000000000 */
[----:B-1---5:R-:W-:Y:S05]  /*12c0*/  CALL.ABS.NOINC R14 ;  /* 0x000000000e007343 */ /* 0x022fea0003c00000 */
.L_x_14:
[----:B------:R-:W-:-:S13]  /*12d0*/  ISETP.NE.AND P0, PT, R162, 0x3, PT ;  /* 0x00000003a200780c */ /* 0x000fda0003f05270 */
[----:B------:R-:W-:Y:S05]  /*12e0*/  @!P0 BRA `(.L_x_15) ;  /* 0x0000000000048947 */ /* 0x000fea0003800000 */
[----:B------:R-:W-:Y:S01]  /*12f0*/  BPT.TRAP 0x1 ;  /* 0x000000040000795c */ /* 0x000fe20000300000 */
.L_x_15:
[----:B------:R-:W-:Y:S02]  /*1300*/  IMAD.U32 R3, RZ, RZ, UR39 ;  /* 0x00000027ff037e24 */ /* 0x000fe4000f8e00ff */
[----:B------:R-:W-:-:S03]  /*1310*/  IMAD.U32 R0, RZ, RZ, UR38 ;  /* 0x00000026ff007e24 */ /* 0x000fc6000f8e00ff */
[----:B------:R-:W-:Y:S02]  /*1320*/  LEA R3, R3, UR41, 0x3 ;  /* 0x0000002903037c11 */ /* 0x000fe4000f8e18ff */
[----:B------:R-:W-:-:S04]  /*1330*/  SHF.L.U32 R0, R0, 0x1f, RZ ;  /* 0x0000001f00007819 */ /* 0x000fc800000006ff */
[----:B------:R2:W3:Y:S01]  /*1340*/  SYNCS.PHASECHK.TRANS64.TRYWAIT P1, [R3+URZ], R0 ;  /* 0x00000000030075a7 */ /* 0x0004e2000802017f */
[----:B------:R-:W-:Y:S05]  /*1350*/  @!P0 BRA `(.L_x_16) ;  /* 0x0000000000048947 */ /* 0x000fea0003800000 */
[----:B------:R-:W-:Y:S01]  /*1360*/  BPT.TRAP 0x1 ;  /* 0x000000040000795c */ /* 0x000fe20000300000 */
.L_x_16:
[----:B---3--:R-:W-:Y:S05]  /*1370*/  @P1 BRA `(.L_x_17) ;  /* 0x0000000000081947 */ /* 0x008fea0003800000 */
[----:B------:R-:W3:Y:S02]  /*1380*/  SYNCS.PHASECHK.TRANS64.TRYWAIT P1, [R3+URZ], R0 ;  /* 0x00000000030075a7 */ /* 0x000ee4000802017f */
[----:B---3--:R-:W-:Y:S05]  /*1390*/  @!P1 BRA `(.L_x_18) ;  /* 0x000000b000489947 */ /* 0x008fea0003800000 */
.L_x_17:
[----:B------:R-:W-:-:S04]  /*13a0*/  UISETP.LT.AND UP0, UPT, UR40, 0x1, UPT ;  /* 0x000000012800788c */ /* 0x000fc8000bf01270 */
[----:B------:R-:W-:-:S06]  /*13b0*/  USEL UR4, UR40, 0x1, UP0 ;  /* 0x0000000128047887 */ /* 0x000fcc0008000000 */
[----:B--23--:R-:W-:Y:S01]  /*13c0*/  IMAD.U32 R0, RZ, RZ, UR4 ;  /* 0x00000004ff007e24 */ /* 0x00cfe2000f8e00ff */
[----:B------:R-:W-:Y:S05]  /*13d0*/  WARPSYNC.ALL ;  /* 0x0000000000007948 */ /* 0x000fea0003800000 */
[----:B------:R-:W-:-:S04]  /*13e0*/  IADD3 R0, -R0, UR40, RZ ;  /* 0x0000002800007c10 */ /* 0x000fc8000fffe1ff */
[----:B------:R-:W-:Y:S01]  /*13f0*/  ISETP.GE.AND P1, PT, R0, 0x1, PT ;  /* 0x000000010000780c */ /* 0x000fe20003f26270 */
[----:B------:R-:W-:Y:S01]  /*1400*/  UIADD3 UR4, UR41, 0x2d200, URZ ;  /* 0x0002d20029047890 */ /* 0x000fe2000fffe03f */
[----:B------:R-:W-:Y:S01]  /*1410*/  WARPGROUP.ARRIVE ;  /* 0x00000000000079c5 */ /* 0x000fe20000000000 */
[----:B------:R-:W-:Y:S02]  /*1420*/  ULOP3.LUT UR20, UR42, 0x10000, URZ, 0xfc, !UPT ;  /* 0x000100002a147892 */ /* 0x000fe4000f8efc3f */
[----:B------:R-:W-:Y:S02]  /*1430*/  USHF.R.U32.HI UR4, URZ, 0x4, UR4 ;  /* 0x000000043f047899 */ /* 0x000fe40008011604 */
[----:B------:R-:W-:Y:S02]  /*1440*/  UIMAD UR24, UR39, 0x300, UR20 ;  /* 0x00000300271878a4 */ /* 0x000fe4000f8e0214 */
[----:B------:R-:W-:Y:S01]  /*1450*/  ULOP3.LUT UR4, UR4, 0x3fff, URZ, 0xc0, !UPT ;  /* 0x00003fff04047892 */ /* 0x000fe2000f8ec03f */
[----:B------:R-:W-:Y:S01]  /*1460*/  UMOV UR25, 0xc0000010 ;  /* 0xc000001000197882 */ /* 0x000fe20000000000 */
[----:B------:R-:W-:-:S02]  /*1470*/  UMOV UR27, 0xc0000010 ;  /* 0xc0000010001b7882 */ /* 0x000fc40000000000 */
[----:B------:R-:W-:Y:S01]  /*1480*/  ULOP3.LUT UR21, UR4, 0x10000, URZ, 0xfc, !UPT ;  /* 0x0001000004157892 */ /* 0x000fe2000f8efc3f */
[----:B------:R-:W-:Y:S01]  /*1490*/  UMOV UR8, UR24 ;  /* 0x0000001800087c82 */ /* 0x000fe20008000000 */
[----:B------:R-:W-:Y:S02]  /*14a0*/  UMOV UR9, UR25 ;  /* 0x0000001900097c82 */ /* 0x000fe40008000000 */
[----:B------:R-:W-:Y:S01]  /*14b0*/  UIMAD UR26, UR39, 0xa0, UR21 ;  /* 0x000000a0271a78a4 */ /* 0x000fe2000f8e0215 */
[----:B------:R-:W-:Y:S01]  /*14c0*/  UMOV UR11, 0xc0000010 ;  /* 0xc0000010000b7882 */ /* 0x000fe20000000000 */
[----:B------:R-:W-:Y:S02]  /*14d0*/  UMOV UR4, UR24 ;  /* 0x0000001800047c82 */ /* 0x000fe40008000000 */
[----:B------:R-:W-:Y:S02]  /*14e0*/  UIADD3 UR10, UR26, 0x20, URZ ;  /* 0x000000201a0a7890 */ /* 0x000fe4000fffe03f */
[----:B------:R-:W-:Y:S01]  /*14f0*/  UIADD3 UR6, UR26, 0x40, URZ ;  /* 0x000000401a067890 */ /* 0x000fe2000fffe03f */
[----:B------:R-:W-:-:S02]  /*1500*/  UMOV UR5, UR25 ;  /* 0x0000001900057c82 */ /* 0x000fc40008000000 */
[----:B------:R-:W-:Y:S01]  /*1510*/  HGMMA.64x16x16.F32 R136, gdesc[UR24], RZ, !UPT, gsb0 ;  /* 0x00200000188879f0 */ /* 0x000fe2000c0008ff */
[----:B------:R-:W-:Y:S01]  /*1520*/  UMOV UR7, 0xc0000010 ;  /* 0xc000001000077882 */ /* 0x000fe20000000000 */
[----:B------:R-:W-:Y:S01]  /*1530*/  UIADD3 UR18, UR26, 0x60, URZ ;  /* 0x000000601a127890 */ /* 0x000fe2000fffe03f */
[----:B------:R-:W-:Y:S01]  /*1540*/  UMOV UR16, UR24 ;  /* 0x0000001800107c82 */ /* 0x000fe20008000000 */
[----:B------:R-:W-:Y:S01]  /*1550*/  UMOV UR17, UR25 ;  /* 0x0000001900117c82 */ /* 0x000fe20008000000 */
[----:B------:R-:W-:Y:S01]  /*1560*/  UMOV UR19, 0xc0000010 ;  /* 0xc000001000137882 */ /* 0x000fe20000000000 */
[----:B------:R-:W-:Y:S01]  /*1570*/  UIADD3 UR14, UR26, 0x80, URZ ;  /* 0x000000801a0e7890 */ /* 0x000fe2000fffe03f */
[----:B------:R-:W-:Y:S01]  /*1580*/  UMOV UR12, UR24 ;  /* 0x00000018000c7c82 */ /* 0x000fe20008000000 */
[----:B------:R-:W-:Y:S01]  /*1590*/  UMOV UR13, UR25 ;  /* 0x00000019000d7c82 */ /* 0x000fe20008000000 */
[----:B------:R-:W-:Y:S01]  /*15a0*/  UMOV UR15, 0xc0000010 ;  /* 0xc0000010000f7882 */ /* 0x000fe20000000000 */
[----:B------:R-:W-:-:S02]  /*15b0*/  WARPGROUP.DEPBAR.LE gsb0, 0x0 ;  /* 0x00008000000079c5 */ /* 0x000fc40000010000 */
[----:B------:R-:W-:-:S06]  /*15c0*/  WARPGROUP.ARRIVE ;  /* 0x00000000000079c5 */ /* 0x000fcc0000000000 */
[----:B------:R-:W-:Y:S03]  /*15d0*/  HGMMA.64x16x16.F32 R112, gdesc[UR8], RZ, !UPT, gsb0 ;  /* 0x00200000087079f0 */ /* 0x000fe6000c0008ff */
[----:B------:R-:W-:Y:S02]  /*15e0*/  WARPGROUP.DEPBAR.LE gsb0, 0x0 ;  /* 0x00008000000079c5 */ /* 0x000fe40000010000 */
[----:B------:R-:W-:-:S06]  /*15f0*/  WARPGROUP.ARRIVE ;  /* 0x00000000000079c5 */ /* 0x000fcc0000000000 */
[----:B------:R-:W-:Y:S01]  /*1600*/  HGMMA.64x16x16.F32 R88, gdesc[UR4], RZ, !UPT, gsb0 ;  /* 0x00200000045879f0 */ /* 0x000fe2000c0008ff */
[----:B------:R-:W-:Y:S02]  /*1610*/  UIADD3 UR4, UR24, 0x100, URZ ;  /* 0x0000010018047890 */ /* 0x000fe4000fffe03f */
[----:B------:R-:W-:Y:S02]  /*1620*/  WARPGROUP.DEPBAR.LE gsb0, 0x0 ;  /* 0x00008000000079c5 */ /* 0x000fe40000010000 */
[----:B------:R-:W-:-:S06]  /*1630*/  WARPGROUP.ARRIVE ;  /* 0x00000000000079c5 */ /* 0x000fcc0000000000 */
[----:B------:R-:W-:Y:S03]  /*1640*/  HGMMA.64x16x16.F32 R64, gdesc[UR16], RZ, !UPT, gsb0 ;  /* 0x00200000104079f0 */ /* 0x000fe6000c0008ff */
[----:B------:R-:W-:Y:S02]  /*1650*/  WARPGROUP.DEPBAR.LE gsb0, 0x0 ;  /* 0x00008000000079c5 */ /* 0x000fe40000010000 */
[----:B------:R-:W-:-:S06]  /*1660*/  WARPGROUP.ARRIVE ;  /* 0x00000000000079c5 */ /* 0x000fcc0000000000 */
[----:B------:R-:W-:Y:S01]  /*1670*/  HGMMA.64x16x16.F32 R40, gdesc[UR12], RZ, !UPT, gsb0 ;  /* 0x002000000c2879f0 */ /* 0x000fe2000c0008ff */
[----:B------:R-:W-:Y:S01]  /*1680*/  UMOV UR12, UR4 ;  /* 0x00000004000c7c82 */ /* 0x000fe20008000000 */
[----:B------:R-:W-:Y:S01]  /*1690*/  UMOV UR13, 0xc0000010 ;  /* 0xc0000010000d7882 */ /* 0x000fe20000000000 */
[----:B------:R-:W-:Y:S01]  /*16a0*/  UMOV UR16, UR12 ;  /* 0x0000000c00107c82 */ /* 0x000fe20008000000 */
[----:B------:R-:W-:Y:S01]  /*16b0*/  UMOV UR17, UR13 ;  /* 0x0000000d00117c82 */ /* 0x000fe20008000000 */
[----:B------:R-:W-:Y:S01]  /*16c0*/  UMOV UR4, UR12 ;  /* 0x0000000c00047c82 */ /* 0x000fe20008000000 */
[----:B------:R-:W-:Y:S01]  /*16d0*/  UMOV UR5, UR13 ;  /* 0x0000000d00057c82 */ /* 0x000fe20008000000 */
[----:B------:R-:W-:Y:S01]  /*16e0*/  UMOV UR8, UR12 ;  /* 0x0000000c00087c82 */ /* 0x000fe20008000000 */
[----:B------:R-:W-:Y:S01]  /*16f0*/  UMOV UR9, UR13 ;  /* 0x0000000d00097c82 */ /* 0x000fe20008000000 */
[----:B------:R-:W-:Y:S01]  /*1700*/  UMOV UR25, UR13 ;  /* 0x0000000d00197c82 */ /* 0x000fe20008000000 */
[----:B------:R-:W-:-:S02]  /*1710*/  WARPGROUP.DEPBAR.LE gsb0, 0x0 ;  /* 0x00008000000079c5 */ /* 0x000fc40000010000 */
[----:B------:R-:W-:-:S06]  /*1720*/  WARPGROUP.ARRIVE ;  /* 0x00000000000079c5 */ /* 0x000fcc0000000000 */
[----:B------:R-:W-:Y:S03]  /*1730*/  HGMMA.64x16x16.F32 R32, gdesc[UR12], RZ, !UPT, gsb0 ;  /* 0x002000000c2079f0 */ /* 0x000fe6000c0008ff */
[----:B------:R-:W-:Y:S02]  /*1740*/  WARPGROUP.DEPBAR.LE gsb0, 0x0 ;  /* 0x00008000000079c5 */ /* 0x000fe40000010000 */
[----:B------:R-:W-:-:S06]  /*1750*/  WARPGROUP.ARRIVE ;  /* 0x00000000000079c5 */ /* 0x000fcc0000000000 */
[----:B------:R-:W-:Y:S03]  /*1760*/  HGMMA.64x16x16.F32 R56, gdesc[UR16], RZ, !UPT, gsb0 ;  /* 0x00200000103879f0 */ /* 0x000fe6000c0008ff */
[----:B------:R-:W-:Y:S02]  /*1770*/  WARPGROUP.DEPBAR.LE gsb0, 0x0 ;  /* 0x00008000000079c5 */ /* 0x000fe40000010000 */
[----:B------:R-:W-:-:S06]  /*1780*/  WARPGROUP.ARRIVE ;  /* 0x00000000000079c5 */ /* 0x000fcc0000000000 */
[----:B------:R-:W-:Y:S01]  /*1790*/  HGMMA.64x16x16.F32 R80, gdesc[UR4], RZ, !UPT, gsb0 ;  /* 0x00200000045079f0 */ /* 0x000fe2000c0008ff */
[----:B------:R-:W-:-:S03]  /*17a0*/  UIADD3 UR4, UR24, 0x200, URZ ;  /* 0x0000020018047890 */ /* 0x000fc6000fffe03f */
[----:B------:R-:W-:Y:S01]  /*17b0*/  UMOV UR24, UR12 ;  /* 0x0000000c00187c82 */ /* 0x000fe20008000000 */
        /* <DEDUP_REMOVED lines=32> */
[----:B------:R-:W-:Y:S05]  /*19c0*/  @!P1 BRA `(.L_x_19) ;  /* 0x0000000400f49947 */ /* 0x000fea0003800000 */
[----:B------:R-:W-:Y:S01]  /*19d0*/  UIADD3 UR22, UR39, 0x1, URZ ;  /* 0x0000000127167890 */ /* 0x000fe2000fffe03f */
[----:B------:R-:W-:Y:S01]  /*19e0*/  IMAD.MOV.U32 R3, RZ, RZ, R0 ;  /* 0x000000ffff037224 */ /* 0x000fe200078e0000 */
[----:B------:R-:W-:Y:S02]  /*19f0*/  UMOV UR23, UR39 ;  /* 0x0000002700177c82 */ /* 0x000fe40008000000 */
[----:B------:R-:W-:-:S04]  /*1a00*/  UISETP.NE.AND UP0, UPT, UR22, 0xf, UPT ;  /* 0x0000000f1600788c */ /* 0x000fc8000bf05270 */
[----:B------:R-:W-:Y:S02]  /*1a10*/  USEL UR4, URZ, 0x1, UP0 ;  /* 0x000000013f047887 */ /* 0x000fe40008000000 */
[----:B------:R-:W-:Y:S02]  /*1a20*/  USEL UR22, UR22, URZ, UP0 ;  /* 0x0000003f16167287 */ /* 0x000fe40008000000 */
[----:B------:R-:W-:-:S06]  /*1a30*/  ULOP3.LUT UR4, UR38, UR4, URZ, 0x3c, !UPT ;  /* 0x0000000426047292 */ /* 0x000fcc000f8e3c3f */
[----:B------:R-:W-:-:S07]  /*1a40*/  IMAD.U32 R6, RZ, RZ, UR4 ;  /* 0x00000004ff067e24 */ /* 0x000fce000f8e00ff */
.L_x_26:
[----:B------:R-:W-:Y:S05]  /*1a50*/  @!P0 BRA `(.L_x_20) ;  /* 0x0000000000048947 */ /* 0x000fea0003800000 */
[----:B------:R-:W-:Y:S01]  /*1a60*/  BPT.TRAP 0x1 ;  /* 0x000000040000795c */ /* 0x000fe20000300000 */
.L_x_20:
[----:B------:R-:W-:Y:S01]  /*1a70*/  ULEA UR4, UR22, UR41, 0x3 ;  /* 0x0000002916047291 */ /* 0x000fe2000f8e183f */
[----:B01----:R-:W-:-:S08]  /*1a80*/  SHF.L.U32 R4, R6, 0x1f, RZ ;  /* 0x0000001f06047819 */ /* 0x003fd000000006ff */
[----:B------:R0:W1:Y:S01]  /*1a90*/  SYNCS.PHASECHK.TRANS64.TRYWAIT P1, [UR4], R4 ;  /* 0x00000004ff0075a7 */ /* 0x0000620008020144 */
[----:B------:R-:W-:Y:S05]  /*1aa0*/  @!P0 BRA `(.L_x_21) ;  /* 0x0000000000048947 */ /* 0x000fea0003800000 */
[----:B------:R-:W-:Y:S01]  /*1ab0*/  BPT.TRAP 0x1 ;  /* 0x000000040000795c */ /* 0x000fe20000300000 */
.L_x_21:
[----:B-1----:R-:W-:Y:S05]  /*1ac0*/  @P1 BRA `(.L_x_22) ;  /* 0x0000000000081947 */ /* 0x002fea0003800000 */
[----:B------:R-:W1:Y:S02]  /*1ad0*/  SYNCS.PHASECHK.TRANS64.TRYWAIT P1, [UR4], R4 ;  /* 0x00000004ff0075a7 */ /* 0x000e640008020144 */
[----:B-1----:R-:W-:Y:S05]  /*1ae0*/  @!P1 BRA `(.L_x_23) ;  /* 0x000000a800889947 */ /* 0x002fea0003800000 */
.L_x_22:
[----:B------:R-:W-:Y:S01]  /*1af0*/  UIMAD UR16, UR22, 0x300, UR20 ;  /* 0x00000300161078a4 */ /* 0x000fe2000f8e0214 */
[----:B------:R-:W-:Y:S01]  /*1b00*/  WARPGROUP.ARRIVE ;  /* 0x00000000000079c5 */ /* 0x000fe20000000000 */
[----:B------:R-:W-:Y:S01]  /*1b10*/  UIMAD UR18, UR22, 0xa0, UR21 ;  /* 0x000000a0161278a4 */ /* 0x000fe2000f8e0215 */
[----:B------:R-:W-:Y:S01]  /*1b20*/  UMOV UR17, 0xc0000010 ;  /* 0xc000001000117882 */ /* 0x000fe20000000000 */
[----:B------:R-:W-:Y:S02]  /*1b30*/  UMOV UR19, 0xc0000010 ;  /* 0xc000001000137882 */ /* 0x000fe40000000000 */
[----:B------:R-:W-:Y:S01]  /*1b40*/  UIADD3 UR14, UR18, 0x20, URZ ;  /* 0x00000020120e7890 */ /* 0x000fe2000fffe03f */
[----:B------:R-:W-:Y:S01]  /*1b50*/  UMOV UR12, UR16 ;  /* 0x00000010000c7c82 */ /* 0x000fe20008000000 */
[----:B------:R-:W-:Y:S01]  /*1b60*/  UMOV UR13, UR17 ;  /* 0x00000011000d7c82 */ /* 0x000fe20008000000 */
[----:B------:R-:W-:Y:S02]  /*1b70*/  UMOV UR15, 0xc0000010 ;  /* 0xc0000010000f7882 */ /* 0x000fe40000000000 */
[----:B------:R-:W-:Y:S01]  /*1b80*/  HGMMA.64x16x16.F32 R136, gdesc[UR16], R136, gsb0 ;  /* 0x00200000108879f0 */ /* 0x000fe20008000888 */
        /* <DEDUP_REMOVED lines=14> */
[----:B------:R-:W-:Y:S03]  /*1c70*/  HGMMA.64x16x16.F32 R112, gdesc[UR12], R112, gsb0 ;  /* 0x002000000c7079f0 */ /* 0x000fe60008000870 */
[----:B------:R-:W-:Y:S02]  /*1c80*/  WARPGROUP.DEPBAR.LE gsb0, 0x0 ;  /* 0x00008000000079c5 */ /* 0x000fe40000010000 */
[----:B------:R-:W-:-:S06]  /*1c90*/  WARPGROUP.ARRIVE ;  /* 0x00000000000079c5 */ /* 0x000fcc0000000000 */
[----:B------:R-:W-:Y:S01]  /*1ca0*/  HGMMA.64x16x16.F32 R88, gdesc[UR8], R88, gsb0 ;  /* 0x00200000085879f0 */ /* 0x000fe20008000858 */
[----:B------:R-:W-:Y:S02]  /*1cb0*/  UIADD3 UR8, UR16, 0x100, URZ ;  /* 0x0000010010087890 */ /* 0x000fe4000fffe03f */
[----:B------:R-:W-:Y:S02]  /*1cc0*/  WARPGROUP.DEPBAR.LE gsb0, 0x0 ;  /* 0x00008000000079c5 */ /* 0x000fe40000010000 */
[----:B------:R-:W-:-:S06]  /*1cd0*/  WARPGROUP.ARRIVE ;  /* 0x00000000000079c5 */ /* 0x000fcc0000000000 */
[----:B------:R-:W-:Y:S03]  /*1ce0*/  HGMMA.64x16x16.F32 R64, gdesc[UR4], R64, gsb0 ;  /* 0x00200000044079f0 */ /* 0x000fe60008000840 */
[----:B------:R-:W-:Y:S02]  /*1cf0*/  WARPGROUP.DEPBAR.LE gsb0, 0x0 ;  /* 0x00008000000079c5 */ /* 0x000fe40000010000 */
[----:B------:R-:W-:-:S06]  /*1d00*/  WARPGROUP.ARRIVE ;  /* 0x00000000000079c5 */ /* 0x000fcc0000000000 */
[----:B------:R-:W-:Y:S01]  /*1d10*/  HGMMA.64x16x16.F32 R40, gdesc[UR24], R40, gsb0 ;  /* 0x00200000182879f0 */ /* 0x000fe20008000828 */
        /* <DEDUP_REMOVED lines=11> */
[----:B------:R-:W-:Y:S03]  /*1dd0*/  HGMMA.64x16x16.F32 R32, gdesc[UR24], R32, gsb0 ;  /* 0x00200000182079f0 */ /* 0x000fe60008000820 */
[----:B------:R-:W-:Y:S02]  /*1de0*/  WARPGROUP.DEPBAR.LE gsb0, 0x0 ;  /* 0x00008000000079c5 */ /* 0x000fe40000010000 */
[----:B------:R-:W-:-:S06]  /*1df0*/  WARPGROUP.ARRIVE ;  /* 0x00000000000079c5 */ /* 0x000fcc0000000000 */
[----:B------:R-:W-:Y:S01]  /*1e00*/  HGMMA.64x16x16.F32 R56, gdesc[UR4], R56, gsb0 ;  /* 0x00200000043879f0 */ /* 0x000fe20008000838 */
[----:B------:R-:W-:-:S03]  /*1e10*/  UIADD3 UR4, UR16, 0x200, URZ ;  /* 0x0000020010047890 */ /* 0x000fc6000fffe03f */
[----:B------:R-:W-:Y:S01]  /*1e20*/  UMOV UR16, UR24 ;  /* 0x0000001800107c82 */ /* 0x000fe20008000000 */
[----:B------:R-:W-:Y:S02]  /*1e30*/  WARPGROUP.DEPBAR.LE gsb0, 0x0 ;  /* 0x00008000000079c5 */ /* 0x000fe40000010000 */
[----:B------:R-:W-:-:S06]  /*1e40*/  WARPGROUP.ARRIVE ;  /* 0x00000000000079c5 */ /* 0x000fcc0000000000 */
[----:B------:R-:W-:Y:S03]  /*1e50*/  HGMMA.64x16x16.F32 R80, gdesc[UR8], R80, gsb0 ;  /* 0x00200000085079f0 */ /* 0x000fe60008000850 */
        /* <DEDUP_REMOVED lines=14> */
[----:B------:R-:W-:Y:S02]  /*1f40*/  WARPGROUP.DEPBAR.LE gsb0, 0x0 ;  /* 0x00008000000079c5 */ /* 0x000fe40000010000 */
[----:B------:R-:W-:-:S06]  /*1f50*/  WARPGROUP.ARRIVE ;  /* 0x00000000000079c5 */ /* 0x000fcc0000000000 */
[----:B------:R-:W-:Y:S01]  /*1f60*/  HGMMA.64x16x16.F32 R120, gdesc[UR16], R120, gsb0 ;  /* 0x00200000107879f0 */ /* 0x000fe20008000878 */
[----:B------:R-:W-:Y:S01]  /*1f70*/  UMOV UR18, UR26 ;  /* 0x0000001a00127c82 */ /* 0x000fe20008000000 */
        /* <DEDUP_REMOVED lines=14> */
[----:B------:R-:W-:Y:S05]  /*2060*/  @!P0 BRA `(.L_x_24) ;  /* 0x0000000000048947 */ /* 0x000fea0003800000 */
[----:B------:R-:W-:Y:S01]  /*2070*/  BPT.TRAP 0x1 ;  /* 0x000000040000795c */ /* 0x000fe20000300000 */
.L_x_24:
[----:B------:R-:W-:Y:S01]  /*2080*/  ULEA UR4, UR23, UR41, 0x3 ;  /* 0x0000002917047291 */ /* 0x000fe2000f8e183f */
[----:B------:R-:W-:-:S03]  /*2090*/  ISETP.GT.U32.AND P1, PT, R19, 0x1, PT ;  /* 0x000000011300780c */ /* 0x000fc60003f24070 */
[----:B------:R-:W-:-:S04]  /*20a0*/  UIADD3 UR4, UR4, 0x78, URZ ;  /* 0x0000007804047890 */ /* 0x000fc8000fffe03f */
[----:B------:R-:W-:-:S09]  /*20b0*/  UPRMT UR4, URZ, 0x654, UR4 ;  /* 0x000006543f047896 */ /* 0x000fd20008000004 */
[----:B------:R-:W-:Y:S01]  /*20c0*/  SYNCS.ARRIVE.TRANS64.RED.A1T0 RZ, [UR4], RZ ;  /* 0x000000ffffff79a7 */ /* 0x000fe20008100404 */
[----:B------:R-:W-:Y:S05]  /*20d0*/  @P1 BRA `(.L_x_25) ;  /* 0x0000000000041947 */ /* 0x000fea0003800000 */
[----:B------:R-:W-:Y:S01]  /*20e0*/  BPT.TRAP 0x1 ;  /* 0x000000040000795c */ /* 0x000fe20000300000 */
.L_x_25:
[----:B------:R-:W-:Y:S01]  /*20f0*/  UIADD3 UR22, UR22, 0x1, URZ ;  /* 0x0000000116167890 */ /* 0x000fe2000fffe03f */
[C---:B------:R-:W-:Y:S01]  /*2100*/  ISETP.GT.AND P1, PT, R3.reuse, 0x1, PT ;  /* 0x000000010300780c */ /* 0x040fe20003f24270 */
[----:B------:R-:W-:Y:S01]  /*2110*/  UIADD3 UR23, UR23, 0x1, URZ ;  /* 0x0000000117177890 */ /* 0x000fe2000fffe03f */
[----:B------:R-:W-:Y:S01]  /*2120*/  VIADD R3, R3, 0xffffffff ;  /* 0xffffffff03037836 */ /* 0x000fe20000000000 */
[----:B------:R-:W-:Y:S02]  /*2130*/  UISETP.NE.AND UP0, UPT, UR22, 0xf, UPT ;  /* 0x0000000f1600788c */ /* 0x000fe4000bf05270 */
[----:B------:R-:W-:Y:S02]  /*2140*/  UISETP.NE.AND UP1, UPT, UR23, 0xf, UPT ;  /* 0x0000000f1700788c */ /* 0x000fe4000bf25270 */
[----:B------:R-:W-:Y:S02]  /*2150*/  USEL UR4, URZ, 0x1, UP0 ;  /* 0x000000013f047887 */ /* 0x000fe40008000000 */
[----:B------:R-:W-:-:S02]  /*2160*/  USEL UR22, UR22, URZ, UP0 ;  /* 0x0000003f16167287 */ /* 0x000fc40008000000 */
[----:B------:R-:W-:Y:S02]  /*2170*/  USEL UR23, UR23, URZ, UP1 ;  /* 0x0000003f17177287 */ /* 0x000fe40008800000 */
[----:B------:R-:W-:Y:S01]  /*2180*/  LOP3.LUT R6, R6, UR4, RZ, 0x3c, !PT ;  /* 0x0000000406067c12 */ /* 0x000fe2000f8e3cff */
[----:B------:R-:W-:Y:S09]  /*2190*/  @P1 BRA `(.L_x_26) ;  /* 0xfffffff8002c1947 */ /* 0x000ff2000383ffff */
.L_x_19:
[----:B------:R-:W2:Y:S02]  /*21a0*/  LDC R3, c[0x0][0x28c] ;  /* 0x0000a300ff037b82 */ /* 0x000ea40000000800 */
[----:B--2---:R-:W-:-:S13]  /*21b0*/  ISETP.GE.AND P1, PT, R3, 0x1, PT ;  /* 0x000000010300780c */ /* 0x004fda0003f26270 */
[----:B------:R-:W-:Y:S05]  /*21c0*/  @!P1 BRA `(.L_x_27) ;  /* 0x0000000000349947 */ /* 0x000fea0003800000 */
[----:B------:R-:W-:Y:S05]  /*21d0*/  @!P0 BRA `(.L_x_28) ;  /* 0x0000000000048947 */ /* 0x000fea0003800000 */
[----:B------:R-:W-:Y:S01]  /*21e0*/  BPT.TRAP 0x1 ;  /* 0x000000040000795c */ /* 0x000fe20000300000 */
.L_x_28:
[----:B------:R-:W-:Y:S01]  /*21f0*/  VIADD R0, R0, UR39 ;  /* 0x0000002700007c36 */ /* 0x000fe20008000000 */
[----:B------:R-:W-:-:S03]  /*2200*/  ISETP.GT.U32.AND P0, PT, R19, 0x1, PT ;  /* 0x000000011300780c */ /* 0x000fc60003f04070 */
[----:B01----:R-:W-:-:S05]  /*2210*/  IMAD.WIDE.U32 R4, R0, -0x77777777, RZ ;  /* 0x8888888900047825 */ /* 0x003fca00078e00ff */
[----:B------:R-:W-:-:S05]  /*2220*/  SHF.R.U32.HI R5, RZ, 0x3, R5 ;  /* 0x00000003ff057819 */ /* 0x000fca0000011605 */
[----:B------:R-:W-:-:S05]  /*2230*/  IMAD R0, R5, -0xf, R0 ;  /* 0xfffffff105007824 */ /* 0x000fca00078e0200 */
[----:B------:R-:W-:-:S05]  /*2240*/  LEA R0, R0, UR41, 0x3 ;  /* 0x0000002900007c11 */ /* 0x000fca000f8e18ff */
[----:B------:R-:W-:-:S05]  /*2250*/  VIADD R0, R0, 0x78 ;  /* 0x0000007800007836 */ /* 0x000fca0000000000 */
[----:B------:R-:W-:-:S04]  /*2260*/  PRMT R0, RZ, 0x654, R0 ;  /* 0x00000654ff007816 */ /* 0x000fc80000000000 */
[----:B------:R2:W-:Y:S01]  /*2270*/  SYNCS.ARRIVE.TRANS64.RED.A1T0 RZ, [R0+URZ], RZ ;  /* 0x000000ff00ff79a7 */ /* 0x0005e2000810043f */
[----:B------:R-:W-:Y:S05]  /*2280*/  @P0 BRA `(.L_x_27) ;  /* 0x0000000000040947 */ /* 0x000fea0003800000 */
[----:B------:R-:W-:Y:S01]  /*2290*/  BPT.TRAP 0x1 ;  /* 0x000000040000795c */ /* 0x000fe20000300000 */
.L_x_27:
[----:B------:R-:W3:Y:S01]  /*22a0*/  LDC R8, c[0x0][0x288] ;  /* 0x0000a200ff087b82 */ /* 0x000ee20000000800 */
[----:B--2---:R-:W-:Y:S01]  /*22b0*/  LOP3.LUT R0, R22, 0x1, RZ, 0xc0, !PT ;  /* 0x0000000116007812 */ /* 0x004fe200078ec0ff */
[----:B------:R-:W-:Y:S01]  /*22c0*/  IMAD R7, R147, 0x50, RZ ;  /* 0x0000005093077824 */ /* 0x000fe200078e02ff */
[----:B------:R-:W-:Y:S01]  /*22d0*/  SHF.R.U32.HI R3, RZ, 0x2, R18 ;  /* 0x00000002ff037819 */ /* 0x000fe20000011612 */
[----:B------:R-:W-:Y:S01]  /*22e0*/  UIADD3 UR39, UR40, UR39, URZ ;  /* 0x0000002728277290 */ /* 0x000fe2000fffe03f */
[----:B01----:R-:W-:Y:S01]  /*22f0*/  LOP3.LUT R4, R18, 0x60, RZ, 0xc0, !PT ;  /* 0x0000006012047812 */ /* 0x003fe200078ec0ff */
[----:B------:R-:W-:Y:S01]  /*2300*/  IMAD.SHL.U32 R10, R0, 0x40, RZ ;  /* 0x00000040000a7824 */ /* 0x000fe200078e00ff */
[----:B------:R-:W-:Y:S01]  /*2310*/  LOP3.LUT R3, R3, 0x7, RZ, 0xc0, !PT ;  /* 0x0000000703037812 */ /* 0x000fe200078ec0ff */
[----:B------:R-:W-:Y:S01]  /*2320*/  UISETP.GT.U32.AND UP0, UPT, UR39, 0xe, UPT ;  /* 0x0000000e2700788c */ /* 0x000fe2000bf04070 */
[----:B------:R-:W-:Y:S01]  /*2330*/  SHF.R.U32.HI R6, RZ, 0x1, R4 ;  /* 0x00000001ff067819 */ /* 0x000fe20000011604 */
[----:B------:R-:W-:Y:S01]  /*2340*/  IMAD.SHL.U32 R14, R18, 0x2, RZ ;  /* 0x00000002120e7824 */ /* 0x000fe200078e00ff */
[--C-:B------:R-:W-:Y:S01]  /*2350*/  LOP3.LUT R153, R10, 0x40, R3.reuse, 0xe2, !PT ;  /* 0x000000400a997812 */ /* 0x100fe200078ee203 */
[----:B------:R-:W-:Y:S01]  /*2360*/  ULDC UR7, c[0x0][0x284] ;  /* 0x0000a10000077ab9 */ /* 0x000fe20000000800 */
[----:B------:R-:W-:Y:S01]  /*2370*/  IADD3 R5, RZ, -R6, -R3 ;  /* 0x80000006ff057210 */ /* 0x000fe20007ffe803 */
[----:B------:R-:W-:Y:S01]  /*2380*/  IMAD R3, R146, 0x180, RZ ;  /* 0x0000018092037824 */ /* 0x000fe200078e02ff */
[----:B------:R-:W-:Y:S01]  /*2390*/  LOP3.LUT R4, R18, 0x3, RZ, 0xc0, !PT ;  /* 0x0000000312047812 */ /* 0x000fe200078ec0ff */
[----:B------:R-:W-:Y:S01]  /*23a0*/  UISETP.LT.U32.AND UP0, UPT, UR40, 0xf, UP0 ;  /* 0x0000000f2800788c */ /* 0x000fe20008701070 */
[----:B------:R-:W-:Y:S01]  /*23b0*/  SHF.R.S32.HI R21, RZ, 0x1f, R23 ;  /* 0x0000001fff157819 */ /* 0x000fe20000011417 */
[----:B------:R-:W-:Y:S01]  /*23c0*/  UISETP.GE.U32.AND UP1, UPT, UR40, 0xf, UPT ;  /* 0x0000000f2800788c */ /* 0x000fe2000bf26070 */
[C---:B------:R-:W-:Y:S01]  /*23d0*/  LOP3.LUT R14, R7.reuse, 0x6, R14, 0xf8, !PT ;  /* 0x00000006070e7812 */ /* 0x040fe200078ef80e */
[----:B------:R-:W-:Y:S01]  /*23e0*/  IMAD R152, R0, -0x40, R5 ;  /* 0xffffffc000987824 */ /* 0x000fe200078e0205 */
[----:B------:R-:W-:Y:S01]  /*23f0*/  ULDC.64 UR8, c[0x0][0x5d0] ;  /* 0x0001740000087ab9 */ /* 0x000fe20000000a00 */
[----:B------:R-:W-:Y:S01]  /*2400*/  UIMAD.WIDE.U32 UR4, UR39, -0x77777777, URZ ;  /* 0x88888889270478a5 */ /* 0x000fe2000f8e003f */
[----:B------:R-:W-:Y:S01]  /*2410*/  SHF.R.S32.HI R15, RZ, 0x1f, R14 ;  /* 0x0000001fff0f7819 */ /* 0x000fe2000001140e */
[----:B------:R-:W-:Y:S01]  /*2420*/  USEL UR6, URZ, 0x1, !UP0 ;  /* 0x000000013f067887 */ /* 0x000fe2000c000000 */
[----:B---3--:R-:W-:Y:S01]  /*2430*/  ISETP.GE.AND P0, PT, R7, R8, PT ;  /* 0x000000080700720c */ /* 0x008fe20003f06270 */
[----:B------:R-:W-:Y:S01]  /*2440*/  IMAD R0, R4, -0x2, R8 ;  /* 0xfffffffe04007824 */ /* 0x000fe200078e0208 */
[----:B------:R-:W-:Y:S01]  /*2450*/  USHF.R.U32.HI UR4, URZ, 0x3, UR5 ;  /* 0x000000033f047899 */ /* 0x000fe20008011605 */
[----:B------:R-:W-:Y:S01]  /*2460*/  IMAD R4, R21, UR8, RZ ;  /* 0x0000000815047c24 */ /* 0x000fe2000f8e02ff */
[C---:B------:R-:W-:Y:S01]  /*2470*/  ISETP.GE.OR P0, PT, R3.reuse, UR7, P0 ;  /* 0x0000000703007c0c */ /* 0x040fe20008706670 */
[----:B------:R-:W-:Y:S01]  /*2480*/  ULOP3.LUT UR38, UR38, UR6, URZ, 0x3c, !UPT ;  /* 0x0000000626267292 */ /* 0x000fe2000f8e3c3f */
[----:B------:R-:W-:Y:S01]  /*2490*/  IMAD.WIDE R146, R146, 0x180, RZ ;  /* 0x0000018092927825 */ /* 0x000fe200078e02ff */
[----:B------:R-:W-:Y:S01]  /*24a0*/  UIMAD UR39, UR4, -0xf, UR39 ;  /* 0xfffffff1042778a4 */ /* 0x000fe2000f8e0227 */
[----:B------:R-:W-:Y:S01]  /*24b0*/  IADD3 R152, -R3, UR7, R152 ;  /* 0x0000000703987c10 */ /* 0x000fe2000fffe198 */
[----:B------:R-:W-:Y:S01]  /*24c0*/  @UP1 ULOP3.LUT UR38, UR38, 0x1, UR4, 0x78, !UPT ;  /* 0x0000000126261892 */ /* 0x000fe2000f8e7804 */
[C---:B------:R-:W-:Y:S01]  /*24d0*/  IMAD R9, R23.reuse, UR9, R4 ;  /* 0x0000000917097c24 */ /* 0x040fe2000f8e0204 */
[----:B------:R-:W-:Y:S01]  /*24e0*/  LOP3.LUT R153, R146, R153, R6, 0xfe, !PT ;  /* 0x0000009992997212 */ /* 0x000fe200078efe06 */
[----:B------:R-:W-:-:S04]  /*24f0*/  IMAD.WIDE.U32 R4, R23, UR8, R14 ;  /* 0x0000000817047c25 */ /* 0x000fc8000f8e000e */
[----:B------:R-:W-:Y:S02]  /*2500*/  IMAD.IADD R3, R0, 0x1, -R7 ;  /* 0x0000000100037824 */ /* 0x000fe400078e0a07 */
[----:B------:R-:W-:Y:S02]  /*2510*/  IMAD.IADD R5, R5, 0x1, R9 ;  /* 0x0000000105057824 */ /* 0x000fe400078e0209 */
[----:B------:R-:W-:Y:S01]  /*2520*/  IMAD.MOV.U32 R0, RZ, RZ, -0x1 ;  /* 0xffffffffff007424 */ /* 0x000fe200078e00ff */
[----:B------:R-:W-:Y:S06]  /*2530*/  @P0 BRA `(.L_x_29) ;  /* 0x0000007c001c0947 */ /* 0x000fec0003800000 */
[----:B------:R-:W0:Y:S01]  /*2540*/  LDC.64 R12, c[0x0][0x5c8] ;  /* 0x00017200ff0c7b82 */ /* 0x000e220000000a00 */
[----:B-----5:R-:W-:Y:S01]  /*2550*/  FSETP.NEU.AND P1, PT, R144, RZ, PT ;  /* 0x000000ff9000720b */ /* 0x020fe20003f2d000 */
[----:B------:R-:W-:Y:S01]  /*2560*/  BSSY B0, `(.L_x_29) ;  /* 0x00007c4000007945 */ /* 0x000fe20003800000 */
[----:B------:R-:W-:-:S04]  /*2570*/  ISETP.GT.AND P4, PT, R152, RZ, PT ;  /* 0x000000ff9800720c */ /* 0x000fc80003f84270 */
[----:B------:R-:W-:Y:S01]  /*2580*/  ISETP.GT.AND P0, PT, R3, RZ, P4 ;  /* 0x000000ff0300720c */ /* 0x000fe20002704270 */
[-C--:B0-----:R-:W-:Y:S02]  /*2590*/  IMAD R6, R147, R12.reuse, RZ ;  /* 0x0000000c93067224 */ /* 0x081fe400078e02ff */
[----:B------:R-:W-:-:S04]  /*25a0*/  IMAD.WIDE.U32 R158, R153, R12, R4 ;  /* 0x0000000c999e7225 */ /* 0x000fc800078e0004 */
[----:B------:R-:W-:-:S04]  /*25b0*/  IMAD R5, R153, R13, R6 ;  /* 0x0000000d99057224 */ /* 0x000fc800078e0206 */
[----:B------:R-:W-:Y:S01]  /*25c0*/  IMAD.IADD R161, R159, 0x1, R5 ;  /* 0x000000019fa17824 */ /* 0x000fe200078e0205 */
[----:B------:R-:W-:Y:S06]  /*25d0*/  @!P1 BRA `(.L_x_30) ;  /* 0x0000005800649947 */ /* 0x000fec0003800000 */
[----:B------:R-:W0:Y:S01]  /*25e0*/  LDC.64 R150, c[0x0][0x5b8] ;  /* 0x00016e00ff967b82 */ /* 0x000e220000000a00 */
[----:B------:R-:W-:-:S07]  /*25f0*/  ULDC.64 UR4, c[0x0][0x5c0] ;  /* 0x0001700000047ab9 */ /* 0x000fce0000000a00 */
[----:B------:R-:W1:Y:S08]  /*2600*/  LDC.64 R148, c[0x0][0x5b0] ;  /* 0x00016c00ff947b82 */ /* 0x000e700000000a00 */
[----:B------:R-:W2:Y:S01]  /*2610*/  LDC.64 R10, c[0x0][0x5a8] ;  /* 0x00016a00ff0a7b82 */ /* 0x000ea20000000a00 */
[-C--:B0-----:R-:W-:Y:S02]  /*2620*/  IMAD R4, R21, R150.reuse, RZ ;  /* 0x0000009615047224 */ /* 0x081fe400078e02ff */
[----:B------:R-:W-:-:S04]  /*2630*/  IMAD.WIDE.U32 R154, R23, R150, R14 ;  /* 0x00000096179a7225 */ /* 0x000fc800078e000e */
[----:B------:R-:W-:Y:S02]  /*2640*/  IMAD R151, R23, R151, R4 ;  /* 0x0000009717977224 */ /* 0x000fe400078e0204 */
[-C--:B-1----:R-:W-:Y:S02]  /*2650*/  IMAD R146, R147, R148.reuse, RZ ;  /* 0x0000009493927224 */ /* 0x082fe400078e02ff */
[----:B------:R-:W-:Y:S02]  /*2660*/  IMAD.IADD R157, R155, 0x1, R151 ;  /* 0x000000019b9d7824 */ /* 0x000fe400078e0297 */
[----:B------:R-:W-:Y:S02]  /*2670*/  IMAD.MOV.U32 R156, RZ, RZ, R154 ;  /* 0x000000ffff9c7224 */ /* 0x000fe400078e009a */
[C---:B------:R-:W-:Y:S02]  /*2680*/  IMAD R159, R153.reuse, R149, R146 ;  /* 0x00000095999f7224 */ /* 0x040fe400078e0292 */
[----:B------:R-:W-:-:S04]  /*2690*/  IMAD.WIDE.U32 R4, R153, R148, R156 ;  /* 0x0000009499047225 */ /* 0x000fc800078e009c */
[----:B------:R-:W-:Y:S01]  /*26a0*/  IMAD.IADD R5, R5, 0x1, R159 ;  /* 0x0000000105057824 */ /* 0x000fe200078e029f */
[----:B--2---:R-:W-:-:S04]  /*26b0*/  LEA R8, P1, R4, R10, 0x1 ;  /* 0x0000000a04087211 */ /* 0x004fc800078208ff */
[----:B------:R-:W-:-:S05]  /*26c0*/  LEA.HI.X R9, R4, R11, R5, 0x1, P1 ;  /* 0x0000000b04097211 */ /* 0x000fca00008f0c05 */
[----:B------:R-:W2:Y:S01]  /*26d0*/  @P0 LDG.E.LTC128B.U16 R160, desc[UR36][R8.64] ;  /* 0x0000002408a00981 */ /* 0x000ea2000c1e1520 */
[----:B------:R-:W-:Y:S01]  /*26e0*/  LEA R6, P1, R158, UR4, 0x1 ;  /* 0x000000049e067c11 */ /* 0x000fe2000f8208ff */
[----:B------:R-:W-:Y:S01]  /*26f0*/  IMAD.WIDE.U32 R4, R153, R148, R14 ;  /* 0x0000009499047225 */ /* 0x000fe200078e000e */
[----:B------:R-:W-:Y:S01]  /*2700*/  BSSY B1, `(.L_x_31) ;  /* 0x0000011000017945 */ /* 0x000fe20003800000 */
[C---:B------:R-:W-:Y:S02]  /*2710*/  SHF.L.U64.HI R147, R148.reuse, 0x3, R149 ;  /* 0x0000000394937819 */ /* 0x040fe40000010295 */
[----:B------:R-:W-:Y:S02]  /*2720*/  IMAD.IADD R5, R159, 0x1, R5 ;  /* 0x000000019f057824 */ /* 0x000fe400078e0205 */
[----:B------:R-:W-:Y:S02]  /*2730*/  IMAD.SHL.U32 R146, R148, 0x8, RZ ;  /* 0x0000000894927824 */ /* 0x000fe400078e00ff */
[----:B------:R-:W-:-:S04]  /*2740*/  IMAD.WIDE.U32 R20, R23, R150, R4 ;  /* 0x0000009617147225 */ /* 0x000fc800078e0004 */
[----:B------:R-:W-:Y:S01]  /*2750*/  IMAD.IADD R5, R151, 0x1, R21 ;  /* 0x0000000197057824 */ /* 0x000fe200078e0215 */
[----:B------:R-:W-:-:S04]  /*2760*/  LEA R4, P2, R20, R10, 0x1 ;  /* 0x0000000a14047211 */ /* 0x000fc800078408ff */
[----:B------:R-:W-:Y:S01]  /*2770*/  LEA.HI.X R5, R20, R11, R5, 0x1, P2 ;  /* 0x0000000b14057211 */ /* 0x000fe200010f0c05 */
[----:B--2---:R-:W-:-:S05]  /*2780*/  HADD2.F32 R7, -RZ, R160.H0_H0 ;  /* 0x200000a0ff077230 */ /* 0x004fca0000004100 */
[----:B------:R-:W-:-:S04]  /*2790*/  FMUL R7, R7, R144 ;  /* 0x0000009007077220 */ /* 0x000fc80000400000 */
[----:B------:R-:W-:-:S05]  /*27a0*/  FFMA R7, R136, R145, R7 ;  /* 0x0000009188077223 */ /* 0x000fca0000000007 */
[----:B------:R-:W-:Y:S02]  /*27b0*/  F2FP.F16.F32.PACK_AB R9, RZ, R7 ;  /* 0x00000007ff09723e */ /* 0x000fe400000000ff */
[----:B------:R-:W-:Y:S02]  /*27c0*/  LEA.HI.X R7, R158, UR5, R161, 0x1, P1 ;  /* 0x000000059e077c11 */ /* 0x000fe400088f0ca1 */
[----:B------:R-:W-:-:S03]  /*27d0*/  ISETP.GT.AND P1, PT, R3, 0x1, P4 ;  /* 0x000000010300780c */ /* 0x000fc60002724270 */
[----:B------:R0:W-:Y:S10]  /*27e0*/  @P0 STG.E.U16 desc[UR36][R6.64], R9 ;  /* 0x0000000906000986 */ /* 0x0001f4000c101524 */
[----:B------:R-:W-:Y:S05]  /*27f0*/  @!P1 BRA `(.L_x_32) ;  /* 0x0000000000049947 */ /* 0x000fea0003800000 */
[----:B------:R1:W5:Y:S02]  /*2800*/  LDG.E.LTC128B.U16 R160, desc[UR36][R4.64+0x2] ;  /* 0x0000022404a07981 */ /* 0x000364000c1e1520 */
.L_x_32:
[----:B------:R-:W-:Y:S05]  /*2810*/  BSYNC B1 ;  /* 0x0000000000017941 */ /* 0x000fea0003800000 */
.L_x_31:
[----:B0----5:R-:W-:Y:S01]  /*2820*/  HADD2.F32 R9, -RZ, R160.H0_H0 ;  /* 0x200000a0ff097230 */ /* 0x021fe20000004100 */
[----:B------:R-:W-:Y:S01]  /*2830*/  ISETP.GT.AND P3, PT, R152, 0x8, PT ;  /* 0x000000089800780c */ /* 0x000fe20003f64270 */
[----:B------:R-:W-:-:S04]  /*2840*/  IMAD.WIDE.U32 R164, R153, R148, R146 ;  /* 0x0000009499a47225 */ /* 0x000fc800078e0092 */
[----:B------:R-:W-:Y:S01]  /*2850*/  FMUL R8, R9, R144 ;  /* 0x0000009009087220 */ /* 0x000fe20000400000 */
[----:B------:R-:W-:Y:S01]  /*2860*/  IMAD.IADD R167, R159, 0x1, R165 ;  /* 0x000000019fa77824 */ /* 0x000fe200078e02a5 */
[----:B------:R-:W-:Y:S02]  /*2870*/  IADD3 R9, P2, R154, R164, RZ ;  /* 0x000000a49a097210 */ /* 0x000fe40007f5e0ff */
[----:B------:R-:W-:Y:S01]  /*2880*/  ISETP.GT.AND P0, PT, R3, RZ, P3 ;  /* 0x000000ff0300720c */ /* 0x000fe20001f04270 */
[----:B------:R-:W-:Y:S02]  /*2890*/  FFMA R137, R137, R145, R8 ;  /* 0x0000009189897223 */ /* 0x000fe40000000008 */
[----:B------:R-:W-:Y:S01]  /*28a0*/  IMAD.X R20, R167, 0x1, R157, P2 ;  /* 0x00000001a7147824 */ /* 0x000fe200010e069d */
[----:B------:R-:W-:Y:S02]  /*28b0*/  LEA R8, P2, R9, R10, 0x1 ;  /* 0x0000000a09087211 */ /* 0x000fe400078408ff */
[----:B------:R-:W-:-:S02]  /*28c0*/  F2FP.F16.F32.PACK_AB R137, RZ, R137 ;  /* 0x00000089ff89723e */ /* 0x000fc400000000ff */
[----:B------:R-:W-:-:S03]  /*28d0*/  LEA.HI.X R9, R9, R11, R20, 0x1, P2 ;  /* 0x0000000b09097211 */ /* 0x000fc600010f0c14 */
[----:B------:R0:W-:Y:S04]  /*28e0*/  @P1 STG.E.U16 desc[UR36][R6.64+0x2], R137 ;  /* 0x0000028906001986 */ /* 0x0001e8000c101524 */
[----:B------:R2:W3:Y:S01]  /*28f0*/  @P0 LDG.E.LTC128B.U16 R160, desc[UR36][R8.64] ;  /* 0x0000002408a00981 */ /* 0x0004e2000c1e1520 */
[C---:B------:R-:W-:Y:S01]  /*2900*/  IMAD.SHL.U32 R161, R12.reuse, 0x10, RZ ;  /* 0x000000100ca17824 */ /* 0x040fe200078e00ff */
[----:B------:R-:W-:Y:S01]  /*2910*/  SHF.L.U64.HI R163, R12, 0x4, R13 ;  /* 0x000000040ca37819 */ /* 0x000fe2000001020d */
[----:B------:R-:W-:Y:S01]  /*2920*/  BSSY B1, `(.L_x_33) ;  /* 0x0000011000017945 */ /* 0x000fe20003800000 */
[----:B------:R-:W-:Y:S02]  /*2930*/  IADD3 R136, P1, R14, R164, RZ ;  /* 0x000000a40e887210 */ /* 0x000fe40007f3e0ff */
[----:B------:R-:W-:-:S03]  /*2940*/  IADD3 R20, P2, R161, R6, RZ ;  /* 0x00000006a1147210 */ /* 0x000fc60007f5e0ff */
[----:B0-----:R-:W-:Y:S01]  /*2950*/  IMAD.X R137, R15, 0x1, R167, P1 ;  /* 0x000000010f897824 */ /* 0x001fe200008e06a7 */
[----:B------:R-:W-:Y:S01]  /*2960*/  ISETP.GT.AND P1, PT, R3, 0x1, P3 ;  /* 0x000000010300780c */ /* 0x000fe20001f24270 */
[----:B------:R-:W-:-:S04]  /*2970*/  IMAD.WIDE.U32 R136, R23, R150, R136 ;  /* 0x0000009617887225 */ /* 0x000fc800078e0088 */
[----:B------:R-:W-:Y:S01]  /*2980*/  IMAD.IADD R137, R151, 0x1, R137 ;  /* 0x0000000197897824 */ /* 0x000fe200078e0289 */
[----:B--2---:R-:W-:-:S04]  /*2990*/  LEA R8, P5, R136, R10, 0x1 ;  /* 0x0000000a88087211 */ /* 0x004fc800078a08ff */
[----:B------:R-:W-:Y:S01]  /*29a0*/  LEA.HI.X R9, R136, R11, R137, 0x1, P5 ;  /* 0x0000000b88097211 */ /* 0x000fe200028f0c89 */
[----:B---3--:R-:W-:-:S05]  /*29b0*/  HADD2.F32 R21, -RZ, R160.H0_H0 ;  /* 0x200000a0ff157230 */ /* 0x008fca0000004100 */
[----:B------:R-:W-:-:S04]  /*29c0*/  FMUL R21, R21, R144 ;  /* 0x0000009015157220 */ /* 0x000fc80000400000 */
[----:B------:R-:W-:-:S05]  /*29d0*/  FFMA R21, R138, R145, R21 ;  /* 0x000000918a157223 */ /* 0x000fca0000000015 */
[----:B------:R-:W-:Y:S01]  /*29e0*/  F2FP.F16.F32.PACK_AB R138, RZ, R21 ;  /* 0x00000015ff8a723e */ /* 0x000fe200000000ff */
[----:B------:R-:W-:-:S05]  /*29f0*/  IMAD.X R21, R163, 0x1, R7, P2 ;  /* 0x00000001a3157824 */ /* 0x000fca00010e0607 */
[----:B------:R0:W-:Y:S01]  /*2a00*/  @P0 STG.E.U16 desc[UR36][R20.64], R138 ;  /* 0x0000008a14000986 */ /* 0x0001e2000c101524 */
[----:B------:R-:W-:Y:S05]  /*2a10*/  @!P1 BRA `(.L_x_34) ;  /* 0x0000000000049947 */ /* 0x000fea0003800000 */
[----:B------:R2:W5:Y:S02]  /*2a20*/  LDG.E.LTC128B.U16 R160, desc[UR36][R8.64+0x2] ;  /* 0x0000022408a07981 */ /* 0x000564000c1e1520 */
.L_x_34:
[----:B------:R-:W-:Y:S05]  /*2a30*/  BSYNC B1 ;  /* 0x0000000000017941 */ /* 0x000fea0003800000 */
.L_x_33:
[----:B-----5:R-:W-:Y:S01]  /*2a40*/  HADD2.F32 R137, -RZ, R160.H0_H0 ;  /* 0x200000a0ff897230 */ /* 0x020fe20000004100 */
[----:B------:R-:W-:Y:S01]  /*2a50*/  ISETP.GT.AND P0, PT, R3, 0x8, P4 ;  /* 0x000000080300780c */ /* 0x000fe20002704270 */
[----:B------:R-:W-:Y:S03]  /*2a60*/  BSSY B1, `(.L_x_35) ;  /* 0x0000007000017945 */ /* 0x000fe60003800000 */
[----:B------:R-:W-:-:S04]  /*2a70*/  FMUL R136, R137, R144 ;  /* 0x0000009089887220 */ /* 0x000fc80000400000 */
[----:B------:R-:W-:-:S05]  /*2a80*/  FFMA R136, R139, R145, R136 ;  /* 0x000000918b887223 */ /* 0x000fca0000000088 */
[----:B------:R-:W-:-:S05]  /*2a90*/  F2FP.F16.F32.PACK_AB R136, RZ, R136 ;  /* 0x00000088ff88723e */ /* 0x000fca00000000ff */
[----:B------:R3:W-:Y:S01]  /*2aa0*/  @P1 STG.E.U16 desc[UR36][R20.64+0x2], R136 ;  /* 0x0000028814001986 */ /* 0x0007e2000c101524 */
[----:B------:R-:W-:Y:S05]  /*2ab0*/  @!P0 BRA `(.L_x_36) ;  /* 0x0000000000048947 */ /* 0x000fea0003800000 */
[----:B------:R4:W5:Y:S02]  /*2ac0*/  LDG.E.LTC128B.U16 R160, desc[UR36][R4.64+0x10] ;  /* 0x0000102404a07981 */ /* 0x000964000c1e1520 */
.L_x_36:
[----:B------:R-:W-:Y:S05]  /*2ad0*/  BSYNC B1 ;  /* 0x0000000000017941 */ /* 0x000fea0003800000 */
.L_x_35:
        /* <DEDUP_REMOVED lines=9> */
.L_x_38:
[----:B------:R-:W-:Y:S05]  /*2b70*/  BSYNC B1 ;  /* 0x0000000000017941 */ /* 0x000fea0003800000 */
.L_x_37:
[----:B0----5:R-:W-:Y:S01]  /*2b80*/  HADD2.F32 R137, -RZ, R160.H0_H0 ;  /* 0x200000a0ff897230 */ /* 0x021fe20000004100 */
[----:B------:R-:W-:Y:S01]  /*2b90*/  ISETP.GT.AND P0, PT, R3, 0x8, P3 ;  /* 0x000000080300780c */ /* 0x000fe20001f04270 */
[----:B------:R-:W-:Y:S03]  /*2ba0*/  BSSY B1, `(.L_x_39) ;  /* 0x0000007000017945 */ /* 0x000fe60003800000 */
[----:B---3--:R-:W-:-:S04]  /*2bb0*/  FMUL R136, R137, R144 ;  /* 0x0000009089887220 */ /* 0x008fc80000400000 */
[----:B------:R-:W-:-:S05]  /*2bc0*/  FFMA R136, R141, R145, R136 ;  /* 0x000000918d887223 */ /* 0x000fca0000000088 */
[----:B------:R-:W-:-:S05]  /*2bd0*/  F2FP.F16.F32.PACK_AB R136, RZ, R136 ;  /* 0x00000088ff88723e */ /* 0x000fca00000000ff */
[----:B------:R0:W-:Y:S01]  /*2be0*/  @P1 STG.E.U16 desc[UR36][R6.64+0x12], R136 ;  /* 0x0000128806001986 */ /* 0x0001e2000c101524 */
[----:B------:R-:W-:Y:S05]  /*2bf0*/  @!P0 BRA `(.L_x_40) ;  /* 0x0000000000048947 */ /* 0x000fea0003800000 */
[----:B------:R3:W5:Y:S02]  /*2c00*/  LDG.E.LTC128B.U16 R160, desc[UR36][R8.64+0x10] ;  /* 0x0000102408a07981 */ /* 0x000764000c1e1520 */
.L_x_40:
[----:B------:R-:W-:Y:S05]  /*2c10*/  BSYNC B1 ;  /* 0x0000000000017941 */ /* 0x000fea0003800000 */
.L_x_39:
        /* <DEDUP_REMOVED lines=9> */
.L_x_42:
[----:B------:R-:W-:Y:S05]  /*2cb0*/  BSYNC B1 ;  /* 0x0000000000017941 */ /* 0x000fea0003800000 */
.L_x_41:
[----:B------:R-:W-:Y:S01]  /*2cc0*/  IMAD.MOV.U32 R138, RZ, RZ, R164 ;  /* 0x000000ffff8a7224 */ /* 0x000fe200078e00a4 */
[----:B------:R-:W-:Y:S01]  /*2cd0*/  ISETP.GT.AND P2, PT, R152, 0x80, PT ;  /* 0x000000809800780c */ /* 0x000fe20003f44270 */
[----:B------:R-:W-:Y:S01]  /*2ce0*/  IMAD.MOV.U32 R139, RZ, RZ, R167 ;  /* 0x000000ffff8b7224 */ /* 0x000fe200078e00a7 */
[----:B-----5:R-:W-:Y:S01]  /*2cf0*/  PRMT R172, R160, 0x7610, R172 ;  /* 0x00007610a0ac7816 */ /* 0x020fe200000000ac */
[----:B0-----:R-:W-:Y:S01]  /*2d00*/  HADD2.F32 R137, -RZ, R160.H0_H0 ;  /* 0x200000a0ff897230 */ /* 0x001fe20000004100 */
[----:B------:R-:W-:Y:S01]  /*2d10*/  ISETP.GT.AND P0, PT, R3, RZ, P2 ;  /* 0x000000ff0300720c */ /* 0x000fe20001704270 */
[----:B------:R-:W-:-:S04]  /*2d20*/  IMAD.WIDE.U32 R138, R148, 0x78, R138 ;  /* 0x00000078948a7825 */ /* 0x000fc800078e008a */
[----:B------:R-:W-:Y:S01]  /*2d30*/  FMUL R136, R137, R144 ;  /* 0x0000009089887220 */ /* 0x000fe20000400000 */
[----:B------:R-:W-:Y:S01]  /*2d40*/  IMAD R149, R149, 0x78, RZ ;  /* 0x0000007895957824 */ /* 0x000fe200078e02ff */
[----:B------:R-:W-:Y:S02]  /*2d50*/  IADD3 R137, P5, R154, R138, RZ ;  /* 0x0000008a9a897210 */ /* 0x000fe40007fbe0ff */
[----:B------:R-:W-:Y:S01]  /*2d60*/  FFMA R143, R143, R145, R136 ;  /* 0x000000918f8f7223 */ /* 0x000fe20000000088 */
[----:B------:R-:W-:-:S04]  /*2d70*/  IMAD.IADD R175, R139, 0x1, R149 ;  /* 0x000000018baf7824 */ /* 0x000fc800078e0295 */
[----:B------:R-:W-:Y:S01]  /*2d80*/  IMAD.X R140, R175, 0x1, R157, P5 ;  /* 0x00000001af8c7824 */ /* 0x000fe200028e069d */
[C---:B------:R-:W-:Y:S02]  /*2d90*/  LEA R136, P5, R137.reuse, R10, 0x1 ;  /* 0x0000000a89887211 */ /* 0x040fe400078a08ff */
[----:B------:R-:W-:Y:S02]  /*2da0*/  F2FP.F16.F32.PACK_AB R143, RZ, R143 ;  /* 0x0000008fff8f723e */ /* 0x000fe400000000ff */
[----:B------:R-:W-:-:S03]  /*2db0*/  LEA.HI.X R137, R137, R11, R140, 0x1, P5 ;  /* 0x0000000b89897211 */ /* 0x000fc600028f0c8c */
[----:B------:R0:W-:Y:S04]  /*2dc0*/  @P1 STG.E.U16 desc[UR36][R20.64+0x12], R143 ;  /* 0x0000128f14001986 */ /* 0x0001e8000c101524 */
[----:B------:R1:W2:Y:S01]  /*2dd0*/  @P0 LDG.E.LTC128B.U16 R172, desc[UR36][R136.64] ;  /* 0x0000002488ac0981 */ /* 0x0002a2000c1e1520 */
[----:B------:R-:W-:Y:S01]  /*2de0*/  IMAD.WIDE.U32 R164, R148, 0x78, R146 ;  /* 0x0000007894a47825 */ /* 0x000fe200078e0092 */
[----:B------:R-:W-:Y:S03]  /*2df0*/  BSSY B1, `(.L_x_43) ;  /* 0x0000018000017945 */ /* 0x000fe60003800000 */
[----:B------:R-:W-:Y:S02]  /*2e00*/  IMAD.MOV.U32 R142, RZ, RZ, R164 ;  /* 0x000000ffff8e7224 */ /* 0x000fe400078e00a4 */
[----:B------:R-:W-:-:S02]  /*2e10*/  IMAD.MOV.U32 R170, RZ, RZ, R20 ;  /* 0x000000ffffaa7224 */ /* 0x000fc400078e0014 */
[----:B0-----:R-:W-:Y:S02]  /*2e20*/  IMAD.IADD R143, R149, 0x1, R165 ;  /* 0x00000001958f7824 */ /* 0x001fe400078e02a5 */
[----:B------:R-:W-:Y:S02]  /*2e30*/  IMAD.MOV.U32 R171, RZ, RZ, R21 ;  /* 0x000000ffffab7224 */ /* 0x000fe400078e0015 */
[----:B------:R-:W-:-:S04]  /*2e40*/  IMAD.WIDE.U32 R140, R153, R148, R142 ;  /* 0x00000094998c7225 */ /* 0x000fc800078e008e */
[----:B------:R-:W-:Y:S01]  /*2e50*/  IMAD R169, R13, 0xf0, RZ ;  /* 0x000000f00da97824 */ /* 0x000fe200078e02ff */
[----:B------:R-:W-:Y:S01]  /*2e60*/  IADD3 R140, P1, R14, R140, RZ ;  /* 0x0000008c0e8c7210 */ /* 0x000fe20007f3e0ff */
[----:B------:R-:W-:-:S03]  /*2e70*/  IMAD.WIDE.U32 R170, R12, 0xf0, R170 ;  /* 0x000000f00caa7825 */ /* 0x000fc600078e00aa */
[----:B------:R-:W-:Y:S01]  /*2e80*/  IADD3.X R141, R15, R159, R141, P1, !PT ;  /* 0x0000009f0f8d7210 */ /* 0x000fe20000ffe48d */
[----:B------:R-:W-:Y:S01]  /*2e90*/  @P0 IMAD.MOV.U32 R166, RZ, RZ, R170 ;  /* 0x000000ffffa60224 */ /* 0x000fe200078e00aa */
[----:B------:R-:W-:Y:S01]  /*2ea0*/  ISETP.GT.AND P1, PT, R3, 0x1, P2 ;  /* 0x000000010300780c */ /* 0x000fe20001724270 */
[----:B------:R-:W-:-:S03]  /*2eb0*/  IMAD.WIDE.U32 R140, R23, R150, R140 ;  /* 0x00000096178c7225 */ /* 0x000fc600078e008c */
[----:B-1----:R-:W-:Y:S01]  /*2ec0*/  LEA R136, P5, R140, R10, 0x1 ;  /* 0x0000000a8c887211 */ /* 0x002fe200078a08ff */
[----:B--2---:R-:W-:-:S05]  /*2ed0*/  HADD2.F32 R167, -RZ, R172.H0_H0 ;  /* 0x200000acffa77230 */ /* 0x004fca0000004100 */
[----:B------:R-:W-:-:S04]  /*2ee0*/  FMUL R167, R167, R144 ;  /* 0x00000090a7a77220 */ /* 0x000fc80000400000 */
[----:B------:R-:W-:Y:S01]  /*2ef0*/  FFMA R167, R128, R145, R167 ;  /* 0x0000009180a77223 */ /* 0x000fe200000000a7 */
[----:B------:R-:W-:-:S04]  /*2f00*/  IMAD.IADD R128, R151, 0x1, R141 ;  /* 0x0000000197807824 */ /* 0x000fc800078e028d */
[----:B------:R-:W-:Y:S02]  /*2f10*/  F2FP.F16.F32.PACK_AB R141, RZ, R167 ;  /* 0x000000a7ff8d723e */ /* 0x000fe400000000ff */
[----:B------:R-:W-:Y:S02]  /*2f20*/  IADD3 R167, R171, R169, RZ ;  /* 0x000000a9aba77210 */ /* 0x000fe40007ffe0ff */
[----:B------:R-:W-:-:S03]  /*2f30*/  LEA.HI.X R137, R140, R11, R128, 0x1, P5 ;  /* 0x0000000b8c897211 */ /* 0x000fc600028f0c80 */
[----:B------:R0:W-:Y:S01]  /*2f40*/  @P0 STG.E.U16 desc[UR36][R166.64], R141 ;  /* 0x0000008da6000986 */ /* 0x0001e2000c101524 */
[----:B------:R-:W-:Y:S05]  /*2f50*/  @!P1 BRA `(.L_x_44) ;  /* 0x0000000000049947 */ /* 0x000fea0003800000 */
[----:B------:R1:W5:Y:S02]  /*2f60*/  LDG.E.LTC128B.U16 R172, desc[UR36][R136.64+0x2] ;  /* 0x0000022488ac7981 */ /* 0x000364000c1e1520 */
.L_x_44:
[----:B------:R-:W-:Y:S05]  /*2f70*/  BSYNC B1 ;  /* 0x0000000000017941 */ /* 0x000fea0003800000 */
.L_x_43:
[----:B-----5:R-:W-:Y:S01]  /*2f80*/  HADD2.F32 R139, -RZ, R172.H0_H0 ;  /* 0x200000acff8b7230 */ /* 0x020fe20000004100 */
[----:B------:R-:W-:Y:S01]  /*2f90*/  IADD3 R176, P0, R146, R138, RZ ;  /* 0x0000008a92b07210 */ /* 0x000fe20007f1e0ff */
[C---:B------:R-:W-:Y:S01]  /*2fa0*/  IMAD.SHL.U32 R173, R12.reuse, 0x200, RZ ;  /* 0x000002000cad7824 */ /* 0x040fe200078e00ff */
[C---:B------:R-:W-:Y:S01]  /*2fb0*/  SHF.L.U64.HI R171, R12.reuse, 0x9, R13 ;  /* 0x000000090cab7819 */ /* 0x040fe2000001020d */
[----:B------:R-:W-:Y:S01]  /*2fc0*/  BSSY B1, `(.L_x_45) ;  /* 0x000001c000017945 */ /* 0x000fe20003800000 */
[----:B------:R-:W-:Y:S01]  /*2fd0*/  FMUL R128, R139, R144 ;  /* 0x000000908b807220 */ /* 0x000fe20000400000 */
[----:B------:R-:W-:Y:S01]  /*2fe0*/  IMAD.X R177, R175, 0x1, R147, P0 ;  /* 0x00000001afb17824 */ /* 0x000fe200000e0693 */
[----:B------:R-:W-:Y:S02]  /*2ff0*/  IADD3 R138, P0, P5, R161, R6, R173 ;  /* 0x00000006a18a7210 */ /* 0x000fe40007d1e0ad */
[----:B------:R-:W-:Y:S01]  /*3000*/  FFMA R139, R129, R145, R128 ;  /* 0x00000091818b7223 */ /* 0x000fe20000000080 */
[----:B------:R-:W-:Y:S01]  /*3010*/  IMAD.WIDE.U32 R128, R12, 0xf0, R20 ;  /* 0x000000f00c807825 */ /* 0x000fe200078e0014 */
[----:B------:R-:W-:-:S03]  /*3020*/  ISETP.GT.AND P6, PT, R152, 0x88, PT ;  /* 0x000000889800780c */ /* 0x000fc60003fc4270 */
[----:B------:R-:W-:Y:S01]  /*3030*/  F2FP.F16.F32.PACK_AB R139, RZ, R139 ;  /* 0x0000008bff8b723e */ /* 0x000fe200000000ff */
[----:B0-----:R-:W-:Y:S02]  /*3040*/  IMAD.IADD R141, R169, 0x1, R129 ;  /* 0x00000001a98d7824 */ /* 0x001fe400078e0281 */
[----:B------:R-:W-:Y:S01]  /*3050*/  @P1 IMAD.MOV.U32 R140, RZ, RZ, R128 ;  /* 0x000000ffff8c1224 */ /* 0x000fe200078e0080 */
[----:B------:R-:W-:Y:S01]  /*3060*/  PRMT R178, R139, 0x7610, R178 ;  /* 0x000076108bb27816 */ /* 0x000fe200000000b2 */
[----:B------:R-:W-:Y:S01]  /*3070*/  IMAD.WIDE.U32 R168, R148, 0x78, R176 ;  /* 0x0000007894a87825 */ /* 0x000fe200078e00b0 */
[----:B------:R-:W-:Y:S02]  /*3080*/  IADD3.X R139, R163, R7, R171, P0, P5 ;  /* 0x00000007a38b7210 */ /* 0x000fe400007ea4ab */
[----:B------:R-:W-:Y:S01]  /*3090*/  IADD3 R165, P0, R176, R154, RZ ;  /* 0x0000009ab0a57210 */ /* 0x000fe20007f1e0ff */
[----:B------:R0:W-:Y:S01]  /*30a0*/  @P1 STG.E.U16 desc[UR36][R140.64+0x2], R178 ;  /* 0x000002b28c001986 */ /* 0x0001e2000c101524 */
[----:B------:R-:W-:Y:S01]  /*30b0*/  IMAD.IADD R175, R149, 0x1, R169 ;  /* 0x0000000195af7824 */ /* 0x000fe200078e02a9 */
[----:B------:R-:W-:-:S02]  /*30c0*/  IADD3 R158, P1, P5, R154, R168, R146 ;  /* 0x000000a89a9e7210 */ /* 0x000fc40007d3e092 */
[----:B------:R-:W-:Y:S01]  /*30d0*/  IMAD.X R174, R177, 0x1, R157, P0 ;  /* 0x00000001b1ae7824 */ /* 0x000fe200000e069d */
[----:B------:R-:W-:Y:S02]  /*30e0*/  IADD3 R164, P0, R146, R164, RZ ;  /* 0x000000a492a47210 */ /* 0x000fe40007f1e0ff */
[----:B------:R-:W-:Y:S02]  /*30f0*/  IADD3.X R160, R157, R175, R147, P1, P5 ;  /* 0x000000af9da07210 */ /* 0x000fe40000fea493 */
[----:B------:R-:W-:-:S04]  /*3100*/  LEA R176, P1, R165, R10, 0x1 ;  /* 0x0000000aa5b07211 */ /* 0x000fc800078208ff */
[----:B------:R-:W-:Y:S02]  /*3110*/  LEA.HI.X R177, R165, R11, R174, 0x1, P1 ;  /* 0x0000000ba5b17211 */ /* 0x000fe400008f0cae */
[----:B------:R-:W-:Y:S02]  /*3120*/  ISETP.GT.AND P1, PT, R3, RZ, P6 ;  /* 0x000000ff0300720c */ /* 0x000fe40003724270 */
[----:B------:R-:W-:Y:S01]  /*3130*/  P2R R165, PR, RZ, 0x40 ;  /* 0x00000040ffa57803 */ /* 0x000fe20000000000 */
[----:B------:R-:W-:Y:S01]  /*3140*/  IMAD.X R165, R143, 0x1, R147, P0 ;  /* 0x000000018fa57824 */ /* 0x000fe200000e0693 */
[----:B0-----:R-:W-:-:S09]  /*3150*/  IADD3 R178, P0, R161, R170, RZ ;  /* 0x000000aaa1b27210 */ /* 0x001fd20007f1e0ff */
[----:B------:R-:W-:Y:S05]  /*3160*/  @!P1 BRA `(.L_x_46) ;  /* 0x0000000000049947 */ /* 0x000fea0003800000 */
[----:B------:R0:W5:Y:S02]  /*3170*/  LDG.E.LTC128B.U16 R172, desc[UR36][R176.64] ;  /* 0x00000024b0ac7981 */ /* 0x000164000c1e1520 */
.L_x_46:
[----:B------:R-:W-:Y:S05]  /*3180*/  BSYNC B1 ;  /* 0x0000000000017941 */ /* 0x000fea0003800000 */
.L_x_45:
[----:B-----5:R-:W-:Y:S01]  /*3190*/  HADD2.F32 R181, -RZ, R172.H0_H0 ;  /* 0x200000acffb57230 */ /* 0x020fe20000004100 */
[----:B------:R-:W-:Y:S01]  /*31a0*/  BSSY B1, `(.L_x_47) ;  /* 0x0000010000017945 */ /* 0x000fe20003800000 */
[----:B0-----:R-:W-:-:S04]  /*31b0*/  IMAD.WIDE.U32 R176, R153, R148, R164 ;  /* 0x0000009499b07225 */ /* 0x001fc800078e00a4 */
[----:B------:R-:W-:Y:S01]  /*31c0*/  FMUL R181, R181, R144 ;  /* 0x00000090b5b57220 */ /* 0x000fe20000400000 */
[----:B------:R-:W-:Y:S01]  /*31d0*/  IMAD.X R179, R167, 0x1, R163, P0 ;  /* 0x00000001a7b37824 */ /* 0x000fe200000e06a3 */
[----:B------:R-:W-:Y:S02]  /*31e0*/  IADD3 R176, P0, R14, R176, RZ ;  /* 0x000000b00eb07210 */ /* 0x000fe40007f1e0ff */
[----:B------:R-:W-:Y:S02]  /*31f0*/  FFMA R181, R130, R145, R181 ;  /* 0x0000009182b57223 */ /* 0x000fe400000000b5 */
[----:B------:R-:W-:-:S03]  /*3200*/  IADD3.X R177, R15, R159, R177, P0, !PT ;  /* 0x0000009f0fb17210 */ /* 0x000fc600007fe4b1 */
[----:B------:R-:W-:Y:S01]  /*3210*/  F2FP.F16.F32.PACK_AB R181, RZ, R181 ;  /* 0x000000b5ffb5723e */ /* 0x000fe200000000ff */
[----:B------:R-:W-:-:S04]  /*3220*/  IMAD.WIDE.U32 R176, R23, R150, R176 ;  /* 0x0000009617b07225 */ /* 0x000fc800078e00b0 */
[----:B------:R0:W-:Y:S01]  /*3230*/  @P1 STG.E.U16 desc[UR36][R178.64], R181 ;  /* 0x000000b5b2001986 */ /* 0x0001e2000c101524 */
[----:B------:R-:W-:Y:S01]  /*3240*/  ISETP.GT.AND P1, PT, R3, 0x1, P6 ;  /* 0x000000010300780c */ /* 0x000fe20003724270 */
[----:B------:R-:W-:Y:S01]  /*3250*/  IMAD.IADD R130, R151, 0x1, R177 ;  /* 0x0000000197827824 */ /* 0x000fe200078e02b1 */
[----:B------:R-:W-:-:S04]  /*3260*/  LEA R166, P0, R176, R10, 0x1 ;  /* 0x0000000ab0a67211 */ /* 0x000fc800078008ff */
[----:B------:R-:W-:-:S07]  /*3270*/  LEA.HI.X R167, R176, R11, R130, 0x1, P0 ;  /* 0x0000000bb0a77211 */ /* 0x000fce00000f0c82 */
[----:B0-----:R-:W-:Y:S05]  /*3280*/  @!P1 BRA `(.L_x_48) ;  /* 0x0000000000049947 */ /* 0x001fea0003800000 */
[----:B------:R0:W5:Y:S02]  /*3290*/  LDG.E.LTC128B.U16 R172, desc[UR36][R166.64+0x2] ;  /* 0x00000224a6ac7981 */ /* 0x000164000c1e1520 */
.L_x_48:
[----:B------:R-:W-:Y:S05]  /*32a0*/  BSYNC B1 ;  /* 0x0000000000017941 */ /* 0x000fea0003800000 */
.L_x_47:
[----:B-----5:R-:W-:Y:S01]  /*32b0*/  HADD2.F32 R177, -RZ, R172.H0_H0 ;  /* 0x200000acffb17230 */ /* 0x020fe20000004100 */
[----:B------:R-:W-:Y:S04]  /*32c0*/  BSSY B1, `(.L_x_49) ;  /* 0x000000a000017945 */ /* 0x000fe80003800000 */
[----:B------:R-:W-:-:S04]  /*32d0*/  FMUL R130, R177, R144 ;  /* 0x00000090b1827220 */ /* 0x000fc80000400000 */
[----:B------:R-:W-:Y:S01]  /*32e0*/  FFMA R131, R131, R145, R130 ;  /* 0x0000009183837223 */ /* 0x000fe20000000082 */
[----:B------:R-:W-:-:S04]  /*32f0*/  IADD3 R130, P0, R161, R128, RZ ;  /* 0x00000080a1827210 */ /* 0x000fc80007f1e0ff */
[----:B------:R-:W-:Y:S01]  /*3300*/  F2FP.F16.F32.PACK_AB R170, RZ, R131 ;  /* 0x00000083ffaa723e */ /* 0x000fe200000000ff */
[----:B------:R-:W-:Y:S01]  /*3310*/  IMAD.X R131, R141, 0x1, R163, P0 ;  /* 0x000000018d837824 */ /* 0x000fe200000e06a3 */
[----:B------:R-:W-:-:S04]  /*3320*/  ISETP.GT.AND P0, PT, R3, 0x8, P2 ;  /* 0x000000080300780c */ /* 0x000fc80001704270 */
[----:B------:R2:W-:Y:S09]  /*3330*/  @P1 STG.E.U16 desc[UR36][R130.64+0x2], R170 ;  /* 0x000002aa82001986 */ /* 0x0005f2000c101524 */
[----:B------:R-:W-:Y:S05]  /*3340*/  @!P0 BRA `(.L_x_50) ;  /* 0x0000000000048947 */ /* 0x000fea0003800000 */
[----:B------:R0:W5:Y:S02]  /*3350*/  LDG.E.LTC128B.U16 R172, desc[UR36][R136.64+0x10] ;  /* 0x0000102488ac7981 */ /* 0x000164000c1e1520 */
.L_x_50:
[----:B------:R-:W-:Y:S05]  /*3360*/  BSYNC B1 ;  /* 0x0000000000017941 */ /* 0x000fea0003800000 */
.L_x_49:
[----:B-----5:R-:W-:Y:S01]  /*3370*/  HADD2.F32 R177, -RZ, R172.H0_H0 ;  /* 0x200000acffb17230 */ /* 0x020fe20000004100 */
[----:B------:R-:W-:Y:S01]  /*3380*/  ISETP.GT.AND P1, PT, R3, 0x9, P2 ;  /* 0x000000090300780c */ /* 0x000fe20001724270 */
[----:B------:R-:W-:Y:S01]  /*3390*/  @P0 IMAD.MOV.U32 R176, RZ, RZ, R128 ;  /* 0x000000ffffb00224 */ /* 0x000fe200078e0080 */
[----:B------:R-:W-:Y:S02]  /*33a0*/  BSSY B1, `(.L_x_51) ;  /* 0x0000009000017945 */ /* 0x000fe40003800000 */
[----:B------:R-:W-:-:S04]  /*33b0*/  FMUL R177, R177, R144 ;  /* 0x00000090b1b17220 */ /* 0x000fc80000400000 */
[----:B------:R-:W-:-:S05]  /*33c0*/  FFMA R177, R132, R145, R177 ;  /* 0x0000009184b17223 */ /* 0x000fca00000000b1 */
[----:B------:R-:W-:-:S04]  /*33d0*/  F2FP.F16.F32.PACK_AB R177, RZ, R177 ;  /* 0x000000b1ffb1723e */ /* 0x000fc800000000ff */
[----:B------:R-:W-:Y:S01]  /*33e0*/  PRMT R132, R177, 0x7610, R132 ;  /* 0x00007610b1847816 */ /* 0x000fe20000000084 */
[----:B------:R-:W-:-:S05]  /*33f0*/  @P0 IMAD.MOV.U32 R177, RZ, RZ, R141 ;  /* 0x000000ffffb10224 */ /* 0x000fca00078e008d */
[----:B------:R0:W-:Y:S01]  /*3400*/  @P0 STG.E.U16 desc[UR36][R176.64+0x10], R132 ;  /* 0x00001084b0000986 */ /* 0x0001e2000c101524 */
[----:B------:R-:W-:Y:S05]  /*3410*/  @!P1 BRA `(.L_x_52) ;  /* 0x0000000000049947 */ /* 0x000fea0003800000 */
[----:B------:R0:W5:Y:S02]  /*3420*/  LDG.E.LTC128B.U16 R172, desc[UR36][R136.64+0x12] ;  /* 0x0000122488ac7981 */ /* 0x000164000c1e1520 */
.L_x_52:
[----:B------:R-:W-:Y:S05]  /*3430*/  BSYNC B1 ;  /* 0x0000000000017941 */ /* 0x000fea0003800000 */
.L_x_51:
[----:B0----5:R-:W-:Y:S01]  /*3440*/  HADD2.F32 R177, -RZ, R172.H0_H0 ;  /* 0x200000acffb17230 */ /* 0x021fe20000004100 */
[----:B------:R-:W-:Y:S01]  /*3450*/  ISETP.GT.AND P0, PT, R3, 0x8, P6 ;  /* 0x000000080300780c */ /* 0x000fe20003704270 */
[----:B------:R-:W-:Y:S03]  /*3460*/  BSSY B1, `(.L_x_53) ;  /* 0x000000a000017945 */ /* 0x000fe60003800000 */
[----:B------:R-:W-:-:S04]  /*3470*/  FMUL R132, R177, R144 ;  /* 0x00000090b1847220 */ /* 0x000fc80000400000 */
[----:B------:R-:W-:Y:S01]  /*3480*/  FFMA R132, R133, R145, R132 ;  /* 0x0000009185847223 */ /* 0x000fe20000000084 */
[----:B------:R-:W-:-:S04]  /*3490*/  @P1 IMAD.MOV.U32 R133, RZ, RZ, R141 ;  /* 0x000000ffff851224 */ /* 0x000fc800078e008d */
[----:B------:R-:W-:-:S04]  /*34a0*/  F2FP.F16.F32.PACK_AB R132, RZ, R132 ;  /* 0x00000084ff84723e */ /* 0x000fc800000000ff */
[----:B--2---:R-:W-:Y:S01]  /*34b0*/  PRMT R170, R132, 0x7610, R170 ;  /* 0x0000761084aa7816 */ /* 0x004fe200000000aa */
[----:B------:R-:W-:-:S05]  /*34c0*/  @P1 IMAD.MOV.U32 R132, RZ, RZ, R128 ;  /* 0x000000ffff841224 */ /* 0x000fca00078e0080 */
[----:B------:R0:W-:Y:S01]  /*34d0*/  @P1 STG.E.U16 desc[UR36][R132.64+0x12], R170 ;  /* 0x000012aa84001986 */ /* 0x0001e2000c101524 */
[----:B------:R-:W-:Y:S05]  /*34e0*/  @!P0 BRA `(.L_x_54) ;  /* 0x0000000000048947 */ /* 0x000fea0003800000 */
[----:B------:R2:W5:Y:S02]  /*34f0*/  LDG.E.LTC128B.U16 R172, desc[UR36][R166.64+0x10] ;  /* 0x00001024a6ac7981 */ /* 0x000564000c1e1520 */
.L_x_54:
[----:B------:R-:W-:Y:S05]  /*3500*/  BSYNC B1 ;  /* 0x0000000000017941 */ /* 0x000fea0003800000 */
.L_x_53:
[----:B0----5:R-:W-:Y:S01]  /*3510*/  HADD2.F32 R133, -RZ, R172.H0_H0 ;  /* 0x200000acff857230 */ /* 0x021fe20000004100 */
[----:B------:R-:W-:Y:S01]  /*3520*/  BSSY B1, `(.L_x_55) ;  /* 0x000000f000017945 */ /* 0x000fe20003800000 */
[----:B------:R-:W-:-:S04]  /*3530*/  IMAD.WIDE.U32 R142, R148, 0x78, R142 ;  /* 0x00000078948e7825 */ /* 0x000fc800078e008e */
[----:B------:R-:W-:Y:S01]  /*3540*/  FMUL R133, R133, R144 ;  /* 0x0000009085857220 */ /* 0x000fe20000400000 */
[----:B------:R-:W-:-:S03]  /*3550*/  IADD3 R132, P1, R146, R142, RZ ;  /* 0x0000008e92847210 */ /* 0x000fc60007f3e0ff */
[----:B------:R-:W-:Y:S01]  /*3560*/  FFMA R134, R134, R145, R133 ;  /* 0x0000009186867223 */ /* 0x000fe20000000085 */
[----:B------:R-:W-:-:S04]  /*3570*/  IADD3.X R133, R147, R149, R143, P1, !PT ;  /* 0x0000009593857210 */ /* 0x000fc80000ffe48f */
[----:B------:R-:W-:Y:S01]  /*3580*/  F2FP.F16.F32.PACK_AB R134, RZ, R134 ;  /* 0x00000086ff86723e */ /* 0x000fe200000000ff */
[----:B------:R-:W-:-:S04]  /*3590*/  IMAD.WIDE.U32 R132, R153, R148, R132 ;  /* 0x0000009499847225 */ /* 0x000fc800078e0084 */
[----:B------:R0:W-:Y:S01]  /*35a0*/  @P0 STG.E.U16 desc[UR36][R130.64+0x10], R134 ;  /* 0x0000108682000986 */ /* 0x0001e2000c101524 */
[----:B------:R-:W-:Y:S02]  /*35b0*/  ISETP.GT.AND P0, PT, R3, 0x9, P6 ;  /* 0x000000090300780c */ /* 0x000fe40003704270 */
[----:B------:R-:W-:-:S04]  /*35c0*/  IADD3 R142, P1, R14, R132, RZ ;  /* 0x000000840e8e7210 */ /* 0x000fc80007f3e0ff */
[----:B------:R-:W-:-:S03]  /*35d0*/  IADD3.X R143, R15, R159, R133, P1, !PT ;  /* 0x0000009f0f8f7210 */ /* 0x000fc60000ffe485 */
[----:B------:R-:W-:-:S04]  /*35e0*/  IMAD.WIDE.U32 R142, R23, R150, R142 ;  /* 0x00000096178e7225 */ /* 0x000fc800078e008e */
[----:B0-----:R-:W-:Y:S05]  /*35f0*/  @!P0 BRA `(.L_x_56) ;  /* 0x0000000000048947 */ /* 0x001fea0003800000 */
[----:B------:R0:W5:Y:S02]  /*3600*/  LDG.E.LTC128B.U16 R172, desc[UR36][R166.64+0x12] ;  /* 0x00001224a6ac7981 */ /* 0x000164000c1e1520 */
.L_x_56:
[----:B------:R-:W-:Y:S05]  /*3610*/  BSYNC B1 ;  /* 0x0000000000017941 */ /* 0x000fea0003800000 */
.L_x_55:
[----:B-----5:R-:W-:Y:S01]  /*3620*/  HADD2.F32 R133, -RZ, R172.H0_H0 ;  /* 0x200000acff857230 */ /* 0x020fe20000004100 */
[----:B------:R-:W-:Y:S01]  /*3630*/  LEA R132, P1, R142, R10, 0x1 ;  /* 0x0000000a8e847211 */ /* 0x000fe200078208ff */
[----:B------:R-:W-:Y:S02]  /*3640*/  IMAD.IADD R143, R151, 0x1, R143 ;  /* 0x00000001978f7824 */ /* 0x000fe400078e028f */
[----:B------:R-:W-:Y:S02]  /*3650*/  IMAD.SHL.U32 R155, R12, 0x100, RZ ;  /* 0x000001000c9b7824 */ /* 0x000fe400078e00ff */
[----:B------:R-:W-:Y:S01]  /*3660*/  FMUL R134, R133, R144 ;  /* 0x0000009085867220 */ /* 0x000fe20000400000 */
[----:B------:R-:W-:Y:S01]  /*3670*/  IMAD.WIDE.U32 R164, R148, 0x78, R164 ;  /* 0x0000007894a47825 */ /* 0x000fe200078e00a4 */
[----:B------:R-:W-:Y:S02]  /*3680*/  LEA.HI.X R133, R142, R11, R143, 0x1, P1 ;  /* 0x0000000b8e857211 */ /* 0x000fe400008f0c8f */
[----:B------:R-:W-:Y:S01]  /*3690*/  IADD3 R154, P1, R154, R168, RZ ;  /* 0x000000a89a9a7210 */ /* 0x000fe20007f3e0ff */
[----:B------:R-:W-:Y:S01]  /*36a0*/  FFMA R134, R135, R145, R134 ;  /* 0x0000009187867223 */ /* 0x000fe20000000086 */
[----:B------:R-:W-:-:S03]  /*36b0*/  SHF.L.U64.HI R143, R12, 0x8, R13 ;  /* 0x000000080c8f7819 */ /* 0x000fc6000001020d */
[----:B------:R-:W-:Y:S01]  /*36c0*/  IMAD.X R157, R175, 0x1, R157, P1 ;  /* 0x00000001af9d7824 */ /* 0x000fe200008e069d */
[C---:B------:R-:W-:Y:S02]  /*36d0*/  LEA R156, P1, R154.reuse, R10, 0x1 ;  /* 0x0000000a9a9c7211 */ /* 0x040fe400078208ff */
[----:B------:R-:W-:Y:S02]  /*36e0*/  F2FP.F16.F32.PACK_AB R135, RZ, R134 ;  /* 0x00000086ff87723e */ /* 0x000fe400000000ff */
[----:B------:R-:W-:Y:S02]  /*36f0*/  LEA.HI.X R157, R154, R11, R157, 0x1, P1 ;  /* 0x0000000b9a9d7211 */ /* 0x000fe400008f0c9d */
[----:B------:R-:W-:Y:S02]  /*3700*/  IADD3 R134, P1, R173, R6, RZ ;  /* 0x00000006ad867210 */ /* 0x000fe40007f3e0ff */
[----:B------:R-:W-:-:S03]  /*3710*/  PRMT R142, R135, 0x7610, R142 ;  /* 0x00007610878e7816 */ /* 0x000fc6000000008e */
[----:B------:R-:W-:Y:S02]  /*3720*/  IMAD.X R135, R171, 0x1, R7, P1 ;  /* 0x00000001ab877824 */ /* 0x000fe400008e0607 */
[----:B------:R0:W-:Y:S01]  /*3730*/  @P0 STG.E.U16 desc[UR36][R130.64+0x12], R142 ;  /* 0x0000128e82000986 */ /* 0x0001e2000c101524 */
[----:B------:R-:W-:-:S04]  /*3740*/  IADD3 R12, P0, P1, R161, R128, R155 ;  /* 0x00000080a10c7210 */ /* 0x000fc8000791e09b */
[----:B------:R-:W-:Y:S02]  /*3750*/  IADD3.X R13, R163, R141, R143, P0, P1 ;  /* 0x0000008da30d7210 */ /* 0x000fe400007e248f */
[----:B------:R-:W-:Y:S02]  /*3760*/  IADD3 R146, P0, R146, R164, RZ ;  /* 0x000000a492927210 */ /* 0x000fe40007f1e0ff */
[----:B------:R-:W-:Y:S02]  /*3770*/  ISETP.GT.AND P1, PT, R152, 0x100, PT ;  /* 0x000001009800780c */ /* 0x000fe40003f24270 */
[----:B------:R-:W-:Y:S02]  /*3780*/  IADD3.X R147, R147, R149, R165, P0, !PT ;  /* 0x0000009593937210 */ /* 0x000fe400007fe4a5 */
[----:B------:R-:W-:-:S13]  /*3790*/  ISETP.GT.AND P0, PT, R3, RZ, P1 ;  /* 0x000000ff0300720c */ /* 0x000fda0000f04270 */
[----:B------:R-:W2:Y:S01]  /*37a0*/  @P0 LDG.E.LTC128B.U16 R172, desc[UR36][R156.64] ;  /* 0x000000249cac0981 */ /* 0x000ea2000c1e1520 */
[----:B------:R-:W-:Y:S01]  /*37b0*/  BSSY B1, `(.L_x_57) ;  /* 0x000000d000017945 */ /* 0x000fe20003800000 */
[----:B--2---:R-:W-:-:S05]  /*37c0*/  HADD2.F32 R149, -RZ, R172.H0_H0 ;  /* 0x200000acff957230 */ /* 0x004fca0000004100 */
[----:B------:R-:W-:-:S04]  /*37d0*/  FMUL R149, R149, R144 ;  /* 0x0000009095957220 */ /* 0x000fc80000400000 */
[----:B------:R-:W-:-:S05]  /*37e0*/  FFMA R149, R120, R145, R149 ;  /* 0x0000009178957223 */ /* 0x000fca0000000095 */
[----:B------:R-:W-:-:S04]  /*37f0*/  F2FP.F16.F32.PACK_AB R149, RZ, R149 ;  /* 0x00000095ff95723e */ /* 0x000fc800000000ff */
[----:B------:R-:W-:Y:S01]  /*3800*/  PRMT R120, R149, 0x7610, R120 ;  /* 0x0000761095787816 */ /* 0x000fe20000000078 */
[----:B------:R-:W-:-:S04]  /*3810*/  IMAD.WIDE.U32 R148, R153, R148, R146 ;  /* 0x0000009499947225 */ /* 0x000fc800078e0092 */
[----:B------:R0:W-:Y:S01]  /*3820*/  @P0 STG.E.U16 desc[UR36][R134.64], R120 ;  /* 0x0000007886000986 */ /* 0x0001e2000c101524 */
[----:B------:R-:W-:-:S04]  /*3830*/  IADD3 R14, P0, R14, R148, RZ ;  /* 0x000000940e0e7210 */ /* 0x000fc80007f1e0ff */
[----:B------:R-:W-:Y:S02]  /*3840*/  IADD3.X R15, R15, R159, R149, P0, !PT ;  /* 0x0000009f0f0f7210 */ /* 0x000fe400007fe495 */
[----:B------:R-:W-:-:S13]  /*3850*/  ISETP.GT.AND P0, PT, R3, 0x1, P1 ;  /* 0x000000010300780c */ /* 0x000fda0000f04270 */
[----:B0-----:R-:W-:Y:S05]  /*3860*/  @!P0 BRA `(.L_x_58) ;  /* 0x0000000000048947 */ /* 0x001fea0003800000 */
[----:B------:R0:W5:Y:S02]  /*3870*/  LDG.E.LTC128B.U16 R172, desc[UR36][R132.64+0x2] ;  /* 0x0000022484ac7981 */ /* 0x000164000c1e1520 */
.L_x_58:
[----:B------:R-:W-:Y:S05]  /*3880*/  BSYNC B1 ;  /* 0x0000000000017941 */ /* 0x000fea0003800000 */
.L_x_57:
[----:B-----5:R-:W-:Y:S01]  /*3890*/  HADD2.F32 R147, -RZ, R172.H0_H0 ;  /* 0x200000acff937230 */ /* 0x020fe20000004100 */
[----:B------:R-:W-:Y:S04]  /*38a0*/  BSSY B1, `(.L_x_59) ;  /* 0x0000012000017945 */ /* 0x000fe80003800000 */
[----:B------:R-:W-:-:S04]  /*38b0*/  FMUL R120, R147, R144 ;  /* 0x0000009093787220 */ /* 0x000fc80000400000 */
[----:B------:R-:W-:-:S05]  /*38c0*/  FFMA R120, R121, R145, R120 ;  /* 0x0000009179787223 */ /* 0x000fca0000000078 */
[----:B------:R-:W-:-:S04]  /*38d0*/  F2FP.F16.F32.PACK_AB R120, RZ, R120 ;  /* 0x00000078ff78723e */ /* 0x000fc800000000ff */
[----:B------:R-:W-:Y:S01]  /*38e0*/  PRMT R142, R120, 0x7610, R142 ;  /* 0x00007610788e7816 */ /* 0x000fe2000000008e */
[----:B------:R-:W-:-:S04]  /*38f0*/  IMAD.WIDE.U32 R120, R23, R150, R14 ;  /* 0x0000009617787225 */ /* 0x000fc800078e000e */
[----:B------:R2:W-:Y:S01]  /*3900*/  @P0 STG.E.U16 desc[UR36][R134.64+0x2], R142 ;  /* 0x0000028e86000986 */ /* 0x0005e2000c101524 */
[----:B------:R-:W-:Y:S01]  /*3910*/  LEA R14, P0, R158, R10, 0x1 ;  /* 0x0000000a9e0e7211 */ /* 0x000fe200078008ff */
[----:B------:R-:W-:-:S03]  /*3920*/  IMAD.IADD R151, R151, 0x1, R121 ;  /* 0x0000000197977824 */ /* 0x000fc600078e0279 */
[----:B------:R-:W-:Y:S02]  /*3930*/  LEA.HI.X R15, R158, R11, R160, 0x1, P0 ;  /* 0x0000000b9e0f7211 */ /* 0x000fe400000f0ca0 */
[----:B------:R-:W-:-:S04]  /*3940*/  LEA R10, P0, R120, R10, 0x1 ;  /* 0x0000000a780a7211 */ /* 0x000fc800078008ff */
[----:B------:R-:W-:Y:S02]  /*3950*/  LEA.HI.X R11, R120, R11, R151, 0x1, P0 ;  /* 0x0000000b780b7211 */ /* 0x000fe400000f0c97 */
[----:B------:R-:W-:-:S05]  /*3960*/  IADD3 R120, P0, R134, R161, RZ ;  /* 0x000000a186787210 */ /* 0x000fca0007f1e0ff */
[----:B------:R-:W-:Y:S01]  /*3970*/  IMAD.X R121, R135, 0x1, R163, P0 ;  /* 0x0000000187797824 */ /* 0x000fe200000e06a3 */
[----:B------:R-:W-:-:S04]  /*3980*/  ISETP.GT.AND P0, PT, R152, 0x108, PT ;  /* 0x000001089800780c */ /* 0x000fc80003f04270 */
[----:B------:R-:W-:-:S13]  /*3990*/  ISETP.GT.AND P5, PT, R3, RZ, P0 ;  /* 0x000000ff0300720c */ /* 0x000fda00007a4270 */
[----:B--2---:R-:W-:Y:S05]  /*39a0*/  @!P5 BRA `(.L_x_60) ;  /* 0x000000000004d947 */ /* 0x004fea0003800000 */
[----:B------:R2:W5:Y:S02]  /*39b0*/  LDG.E.LTC128B.U16 R172, desc[UR36][R14.64] ;  /* 0x000000240eac7981 */ /* 0x000564000c1e1520 */
.L_x_60:
[----:B------:R-:W-:Y:S05]  /*39c0*/  BSYNC B1 ;  /* 0x0000000000017941 */ /* 0x000fea0003800000 */
.L_x_59:
[----:B--2--5:R-:W-:Y:S01]  /*39d0*/  HADD2.F32 R15, -RZ, R172.H0_H0 ;  /* 0x200000acff0f7230 */ /* 0x024fe20000004100 */
[----:B------:R-:W-:Y:S04]  /*39e0*/  BSSY B1, `(.L_x_61) ;  /* 0x0000008000017945 */ /* 0x000fe80003800000 */
[----:B------:R-:W-:-:S04]  /*39f0*/  FMUL R15, R15, R144 ;  /* 0x000000900f0f7220 */ /* 0x000fc80000400000 */
[----:B------:R-:W-:-:S05]  /*3a00*/  FFMA R15, R122, R145, R15 ;  /* 0x000000917a0f7223 */ /* 0x000fca000000000f */
[----:B------:R-:W-:-:S05]  /*3a10*/  F2FP.F16.F32.PACK_AB R15, RZ, R15 ;  /* 0x0000000fff0f723e */ /* 0x000fca00000000ff */
[----:B------:R2:W-:Y:S01]  /*3a20*/  @P5 STG.E.U16 desc[UR36][R120.64], R15 ;  /* 0x0000000f78005986 */ /* 0x0005e2000c101524 */
[----:B------:R-:W-:-:S13]  /*3a30*/  ISETP.GT.AND P5, PT, R3, 0x1, P0 ;  /* 0x000000010300780c */ /* 0x000fda00007a4270 */
[----:B--2---:R-:W-:Y:S05]  /*3a40*/  @!P5 BRA `(.L_x_62) ;  /* 0x000000000004d947 */ /* 0x004fea0003800000 */
[----:B------:R2:W5:Y:S02]  /*3a50*/  LDG.E.LTC128B.U16 R172, desc[UR36][R10.64+0x2] ;  /* 0x000002240aac7981 */ /* 0x000564000c1e1520 */
.L_x_62:
[----:B------:R-:W-:Y:S05]  /*3a60*/  BSYNC B1 ;  /* 0x0000000000017941 */ /* 0x000fea0003800000 */
.L_x_61:
[----:B-----5:R-:W-:Y:S01]  /*3a70*/  HADD2.F32 R15, -RZ, R172.H0_H0 ;  /* 0x200000acff0f7230 */ /* 0x020fe20000004100 */
[----:B------:R-:W-:Y:S04]  /*3a80*/  BSSY B1, `(.L_x_63) ;  /* 0x0000008000017945 */ /* 0x000fe80003800000 */
[----:B------:R-:W-:-:S04]  /*3a90*/  FMUL R14, R15, R144 ;  /* 0x000000900f0e7220 */ /* 0x000fc80000400000 */
[----:B------:R-:W-:-:S05]  /*3aa0*/  FFMA R14, R123, R145, R14 ;  /* 0x000000917b0e7223 */ /* 0x000fca000000000e */
[----:B------:R-:W-:-:S05]  /*3ab0*/  F2FP.F16.F32.PACK_AB R14, RZ, R14 ;  /* 0x0000000eff0e723e */ /* 0x000fca00000000ff */
[----:B------:R0:W-:Y:S01]  /*3ac0*/  @P5 STG.E.U16 desc[UR36][R120.64+0x2], R14 ;  /* 0x0000020e78005986 */ /* 0x0001e2000c101524 */
[----:B------:R-:W-:-:S13]  /*3ad0*/  ISETP.GT.AND P5, PT, R3, 0x8, P1 ;  /* 0x000000080300780c */ /* 0x000fda0000fa4270 */
[----:B0-----:R-:W-:Y:S05]  /*3ae0*/  @!P5 BRA `(.L_x_64) ;  /* 0x000000000004d947 */ /* 0x001fea0003800000 */
[----:B------:R0:W5:Y:S02]  /*3af0*/  LDG.E.LTC128B.U16 R172, desc[UR36][R132.64+0x10] ;  /* 0x0000102484ac7981 */ /* 0x000164000c1e1520 */
.L_x_64:
[----:B------:R-:W-:Y:S05]  /*3b00*/  BSYNC B1 ;  /* 0x0000000000017941 */ /* 0x000fea0003800000 */
.L_x_63:
[----:B-----5:R-:W-:Y:S01]  /*3b10*/  HADD2.F32 R15, -RZ, R172.H0_H0 ;  /* 0x200000acff0f7230 */ /* 0x020fe20000004100 */
[----:B------:R-:W-:Y:S01]  /*3b20*/  BSSY B1, `(.L_x_65) ;  /* 0x000000b000017945 */ /* 0x000fe20003800000 */
[----:B------:R-:W-:-:S03]  /*3b30*/  @P5 IMAD.MOV.U32 R14, RZ, RZ, R134 ;  /* 0x000000ffff0e5224 */ /* 0x000fc600078e0086 */
[----:B------:R-:W-:-:S04]  /*3b40*/  FMUL R15, R15, R144 ;  /* 0x000000900f0f7220 */ /* 0x000fc80000400000 */
[----:B------:R-:W-:-:S05]  /*3b50*/  FFMA R15, R124, R145, R15 ;  /* 0x000000917c0f7223 */ /* 0x000fca000000000f */
[----:B------:R-:W-:-:S04]  /*3b60*/  F2FP.F16.F32.PACK_AB R15, RZ, R15 ;  /* 0x0000000fff0f723e */ /* 0x000fc800000000ff */
[----:B------:R-:W-:Y:S01]  /*3b70*/  PRMT R23, R15, 0x7610, R23 ;  /* 0x000076100f177816 */ /* 0x000fe20000000017 */
[----:B------:R-:W-:-:S05]  /*3b80*/  @P5 IMAD.MOV.U32 R15, RZ, RZ, R135 ;  /* 0x000000ffff0f5224 */ /* 0x000fca00078e0087 */
[----:B------:R0:W-:Y:S01]  /*3b90*/  @P5 STG.E.U16 desc[UR36][R14.64+0x10], R23 ;  /* 0x000010170e005986 */ /* 0x0001e2000c101524 */
[----:B------:R-:W-:-:S13]  /*3ba0*/  ISETP.GT.AND P5, PT, R3, 0x9, P1 ;  /* 0x000000090300780c */ /* 0x000fda0000fa4270 */
[----:B0-----:R-:W-:Y:S05]  /*3bb0*/  @!P5 BRA `(.L_x_66) ;  /* 0x000000000004d947 */ /* 0x001fea0003800000 */
[----:B------:R0:W5:Y:S02]  /*3bc0*/  LDG.E.LTC128B.U16 R172, desc[UR36][R132.64+0x12] ;  /* 0x0000122484ac7981 */ /* 0x000164000c1e1520 */
.L_x_66:
[----:B------:R-:W-:Y:S05]  /*3bd0*/  BSYNC B1 ;  /* 0x0000000000017941 */ /* 0x000fea0003800000 */
.L_x_65:
[----:B-----5:R-:W-:Y:S01]  /*3be0*/  HADD2.F32 R15, -RZ, R172.H0_H0 ;  /* 0x200000acff0f7230 */ /* 0x020fe20000004100 */
[----:B------:R-:W-:Y:S04]  /*3bf0*/  BSSY B1, `(.L_x_67) ;  /* 0x000000d000017945 */ /* 0x000fe80003800000 */
[----:B------:R-:W-:Y:S01]  /*3c00*/  FMUL R14, R15, R144 ;  /* 0x000000900f0e7220 */ /* 0x000fe20000400000 */
[----:B------:R-:W-:-:S03]  /*3c10*/  @P5 IMAD.MOV.U32 R15, RZ, RZ, R135 ;  /* 0x000000ffff0f5224 */ /* 0x000fc600078e0087 */
[----:B------:R-:W-:-:S05]  /*3c20*/  FFMA R14, R125, R145, R14 ;  /* 0x000000917d0e7223 */ /* 0x000fca000000000e */
[----:B------:R-:W-:-:S04]  /*3c30*/  F2FP.F16.F32.PACK_AB R14, RZ, R14 ;  /* 0x0000000eff0e723e */ /* 0x000fc800000000ff */
[----:B------:R-:W-:Y:S01]  /*3c40*/  PRMT R23, R14, 0x7610, R23 ;  /* 0x000076100e177816 */ /* 0x000fe20000000017 */
[----:B------:R-:W-:-:S05]  /*3c50*/  @P5 IMAD.MOV.U32 R14, RZ, RZ, R134 ;  /* 0x000000ffff0e5224 */ /* 0x000fca00078e0086 */
[----:B------:R0:W-:Y:S01]  /*3c60*/  @P5 STG.E.U16 desc[UR36][R14.64+0x12], R23 ;  /* 0x000012170e005986 */ /* 0x0001e2000c101524 */
[----:B------:R-:W-:-:S05]  /*3c70*/  IADD3 R122, P5, R134, R161, RZ ;  /* 0x000000a1867a7210 */ /* 0x000fca0007fbe0ff */
[----:B------:R-:W-:Y:S01]  /*3c80*/  IMAD.X R123, R135, 0x1, R163, P5 ;  /* 0x00000001877b7824 */ /* 0x000fe200028e06a3 */
[----:B------:R-:W-:-:S13]  /*3c90*/  ISETP.GT.AND P5, PT, R3, 0x8, P0 ;  /* 0x000000080300780c */ /* 0x000fda00007a4270 */
[----:B0-----:R-:W-:Y:S05]  /*3ca0*/  @!P5 BRA `(.L_x_68) ;  /* 0x000000000004d947 */ /* 0x001fea0003800000 */
[----:B------:R0:W5:Y:S02]  /*3cb0*/  LDG.E.LTC128B.U16 R172, desc[UR36][R10.64+0x10] ;  /* 0x000010240aac7981 */ /* 0x000164000c1e1520 */
.L_x_68:
[----:B------:R-:W-:Y:S05]  /*3cc0*/  BSYNC B1 ;  /* 0x0000000000017941 */ /* 0x000fea0003800000 */
.L_x_67:
[----:B-----5:R-:W-:Y:S01]  /*3cd0*/  HADD2.F32 R15, -RZ, R172.H0_H0 ;  /* 0x200000acff0f7230 */ /* 0x020fe20000004100 */
[----:B------:R-:W-:Y:S04]  /*3ce0*/  BSSY B1, `(.L_x_69) ;  /* 0x000000c000017945 */ /* 0x000fe80003800000 */
[----:B------:R-:W-:-:S04]  /*3cf0*/  FMUL R15, R15, R144 ;  /* 0x000000900f0f7220 */ /* 0x000fc80000400000 */
[----:B------:R-:W-:-:S05]  /*3d00*/  FFMA R15, R126, R145, R15 ;  /* 0x000000917e0f7223 */ /* 0x000fca000000000f */
[----:B------:R-:W-:-:S05]  /*3d10*/  F2FP.F16.F32.PACK_AB R15, RZ, R15 ;  /* 0x0000000fff0f723e */ /* 0x000fca00000000ff */
[----:B------:R1:W-:Y:S01]  /*3d20*/  @P5 STG.E.U16 desc[UR36][R122.64+0x10], R15 ;  /* 0x0000100f7a005986 */ /* 0x0003e2000c101524 */
[----:B------:R-:W-:-:S05]  /*3d30*/  IADD3 R14, P5, R155, R128, RZ ;  /* 0x000000809b0e7210 */ /* 0x000fca0007fbe0ff */
[----:B-1----:R-:W-:Y:S01]  /*3d40*/  IMAD.X R15, R141, 0x1, R143, P5 ;  /* 0x000000018d0f7824 */ /* 0x002fe200028e068f */
[----:B------:R-:W-:-:S05]  /*3d50*/  IADD3 R120, P5, R161, R14, RZ ;  /* 0x0000000ea1787210 */ /* 0x000fca0007fbe0ff */
[----:B------:R-:W-:Y:S01]  /*3d60*/  IMAD.X R121, R163, 0x1, R15, P5 ;  /* 0x00000001a3797824 */ /* 0x000fe200028e060f */
[----:B------:R-:W-:-:S13]  /*3d70*/  ISETP.GT.AND P5, PT, R3, 0x9, P0 ;  /* 0x000000090300780c */ /* 0x000fda00007a4270 */
[----:B------:R-:W-:Y:S05]  /*3d80*/  @!P5 BRA `(.L_x_70) ;  /* 0x000000000004d947 */ /* 0x000fea0003800000 */
[----:B------:R1:W5:Y:S02]  /*3d90*/  LDG.E.LTC128B.U16 R172, desc[UR36][R10.64+0x12] ;  /* 0x000012240aac7981 */ /* 0x000364000c1e1520 */
.L_x_70:
[----:B------:R-:W-:Y:S05]  /*3da0*/  BSYNC B1 ;  /* 0x0000000000017941 */ /* 0x000fea0003800000 */
.L_x_69:
        /* <DEDUP_REMOVED lines=9> */
.L_x_72:
[----:B------:R-:W-:Y:S05]  /*3e40*/  BSYNC B1 ;  /* 0x0000000000017941 */ /* 0x000fea0003800000 */
.L_x_71:
        /* <DEDUP_REMOVED lines=9> */
.L_x_74:
[----:B------:R-:W-:Y:S05]  /*3ee0*/  BSYNC B1 ;  /* 0x0000000000017941 */ /* 0x000fea0003800000 */
.L_x_73:
        /* <DEDUP_REMOVED lines=9> */
.L_x_76:
[----:B------:R-:W-:Y:S05]  /*3f80*/  BSYNC B1 ;  /* 0x0000000000017941 */ /* 0x000fea0003800000 */
.L_x_75:
        /* <DEDUP_REMOVED lines=9> */
.L_x_78:
[----:B------:R-:W-:Y:S05]  /*4020*/  BSYNC B1 ;  /* 0x0000000000017941 */ /* 0x000fea0003800000 */
.L_x_77:
        /* <DEDUP_REMOVED lines=9> */
.L_x_80:
[----:B------:R-:W-:Y:S05]  /*40c0*/  BSYNC B1 ;  /* 0x0000000000017941 */ /* 0x000fea0003800000 */
.L_x_79:
        /* <DEDUP_REMOVED lines=9> */
.L_x_82:
[----:B------:R-:W-:Y:S05]  /*4160*/  BSYNC B1 ;  /* 0x0000000000017941 */ /* 0x000fea0003800000 */
.L_x_81:
        /* <DEDUP_REMOVED lines=9> */
.L_x_84:
[----:B------:R-:W-:Y:S05]  /*4200*/  BSYNC B1 ;  /* 0x0000000000017941 */ /* 0x000fea0003800000 */
.L_x_83:
        /* <DEDUP_REMOVED lines=9> */
.L_x_86:
[----:B------:R-:W-:Y:S05]  /*42a0*/  BSYNC B1 ;  /* 0x0000000000017941 */ /* 0x000fea0003800000 */
.L_x_85:
        /* <DEDUP_REMOVED lines=9> */
.L_x_88:
[----:B------:R-:W-:Y:S05]  /*4340*/  BSYNC B1 ;  /* 0x0000000000017941 */ /* 0x000fea0003800000 */
.L_x_87:
[----:B-----5:R-:W-:Y:S01]  /*4350*/  HADD2.F32 R23, -RZ, R172.H0_H0 ;  /* 0x200000acff177230 */ /* 0x020fe20000004100 */
[----:B------:R-:W-:Y:S01]  /*4360*/  BSSY B1, `(.L_x_89) ;  /* 0x000000a000017945 */ /* 0x000fe20003800000 */
[----:B------:R-:W-:Y:S02]  /*4370*/  @P5 IMAD.MOV.U32 R112, RZ, RZ, R128 ;  /* 0x000000ffff705224 */ /* 0x000fe400078e0080 */
[----:B------:R-:W-:Y:S02]  /*4380*/  @P5 IMAD.MOV.U32 R113, RZ, RZ, R141 ;  /* 0x000000ffff715224 */ /* 0x000fe400078e008d */
[----:B------:R-:W-:-:S04]  /*4390*/  FMUL R23, R23, R144 ;  /* 0x0000009017177220 */ /* 0x000fc80000400000 */
[----:B------:R-:W-:-:S05]  /*43a0*/  FFMA R23, R104, R145, R23 ;  /* 0x0000009168177223 */ /* 0x000fca0000000017 */
[----:B------:R-:W-:-:S05]  /*43b0*/  F2FP.F16.F32.PACK_AB R23, RZ, R23 ;  /* 0x00000017ff17723e */ /* 0x000fca00000000ff */
[----:B------:R0:W-:Y:S01]  /*43c0*/  @P5 STG.E.U16 desc[UR36][R112.64+0x20], R23 ;  /* 0x0000201770005986 */ /* 0x0001e2000c101524 */
[----:B------:R-:W-:-:S13]  /*43d0*/  ISETP.GT.AND P5, PT, R3, 0x11, P2 ;  /* 0x000000110300780c */ /* 0x000fda00017a4270 */
[----:B0-----:R-:W-:Y:S05]  /*43e0*/  @!P5 BRA `(.L_x_90) ;  /* 0x000000000004d947 */ /* 0x001fea0003800000 */
[----:B------:R0:W5:Y:S02]  /*43f0*/  LDG.E.LTC128B.U16 R172, desc[UR36][R136.64+0x22] ;  /* 0x0000222488ac7981 */ /* 0x000164000c1e1520 */
.L_x_90:
[----:B------:R-:W-:Y:S05]  /*4400*/  BSYNC B1 ;  /* 0x0000000000017941 */ /* 0x000fea0003800000 */
.L_x_89:
[----:B-----5:R-:W-:Y:S01]  /*4410*/  HADD2.F32 R23, -RZ, R172.H0_H0 ;  /* 0x200000acff177230 */ /* 0x020fe20000004100 */
[----:B------:R-:W-:Y:S04]  /*4420*/  BSSY B1, `(.L_x_91) ;  /* 0x000000b000017945 */ /* 0x000fe80003800000 */
[----:B------:R-:W-:-:S04]  /*4430*/  FMUL R104, R23, R144 ;  /* 0x0000009017687220 */ /* 0x000fc80000400000 */
[----:B------:R-:W-:Y:S01]  /*4440*/  FFMA R104, R105, R145, R104 ;  /* 0x0000009169687223 */ /* 0x000fe20000000068 */
[----:B------:R-:W-:-:S04]  /*4450*/  @P5 IMAD.MOV.U32 R105, RZ, RZ, R141 ;  /* 0x000000ffff695224 */ /* 0x000fc800078e008d */
[----:B------:R-:W-:-:S04]  /*4460*/  F2FP.F16.F32.PACK_AB R104, RZ, R104 ;  /* 0x00000068ff68723e */ /* 0x000fc800000000ff */
[----:B------:R-:W-:Y:S01]  /*4470*/  PRMT R23, R104, 0x7610, R23 ;  /* 0x0000761068177816 */ /* 0x000fe20000000017 */
[----:B------:R-:W-:-:S05]  /*4480*/  @P5 IMAD.MOV.U32 R104, RZ, RZ, R128 ;  /* 0x000000ffff685224 */ /* 0x000fca00078e0080 */
[----:B------:R0:W-:Y:S01]  /*4490*/  @P5 STG.E.U16 desc[UR36][R104.64+0x22], R23 ;  /* 0x0000221768005986 */ /* 0x0001e2000c101524 */
[----:B------:R-:W-:-:S13]  /*44a0*/  ISETP.GT.AND P5, PT, R3, 0x10, P6 ;  /* 0x000000100300780c */ /* 0x000fda00037a4270 */
[----:B0-----:R-:W-:Y:S05]  /*44b0*/  @!P5 BRA `(.L_x_92) ;  /* 0x000000000004d947 */ /* 0x001fea0003800000 */
[----:B------:R0:W5:Y:S02]  /*44c0*/  LDG.E.LTC128B.U16 R172, desc[UR36][R166.64+0x20] ;  /* 0x00002024a6ac7981 */ /* 0x000164000c1e1520 */
.L_x_92:
[----:B------:R-:W-:Y:S05]  /*44d0*/  BSYNC B1 ;  /* 0x0000000000017941 */ /* 0x000fea0003800000 */
.L_x_91:
        /* <DEDUP_REMOVED lines=11> */
.L_x_94:
[----:B------:R-:W-:Y:S05]  /*4590*/  BSYNC B1 ;  /* 0x0000000000017941 */ /* 0x000fea0003800000 */
.L_x_93:
[----:B-----5:R-:W-:Y:S01]  /*45a0*/  HADD2.F32 R23, -RZ, R172.H0_H0 ;  /* 0x200000acff177230 */ /* 0x020fe20000004100 */
[----:B------:R-:W-:Y:S01]  /*45b0*/  @P5 MOV R105, R131 ;  /* 0x0000008300695202 */ /* 0x000fe20000000f00 */
[----:B------:R-:W-:Y:S03]  /*45c0*/  BSSY B1, `(.L_x_95) ;  /* 0x000000a000017945 */ /* 0x000fe60003800000 */
        /* <DEDUP_REMOVED lines=9> */
.L_x_96:
[----:B------:R-:W-:Y:S05]  /*4660*/  BSYNC B1 ;  /* 0x0000000000017941 */ /* 0x000fea0003800000 */
.L_x_95:
        /* <DEDUP_REMOVED lines=11> */
.L_x_98:
[----:B------:R-:W-:Y:S05]  /*4720*/  BSYNC B1 ;  /* 0x0000000000017941 */ /* 0x000fea0003800000 */
.L_x_97:
        /* <DEDUP_REMOVED lines=12> */
.L_x_100:
[----:B------:R-:W-:Y:S05]  /*47f0*/  BSYNC B1 ;  /* 0x0000000000017941 */ /* 0x000fea0003800000 */
.L_x_99:
        /* <DEDUP_REMOVED lines=11> */
.L_x_102:
[----:B------:R-:W-:Y:S05]  /*48b0*/  BSYNC B1 ;  /* 0x0000000000017941 */ /* 0x000fea0003800000 */
.L_x_101:
[----:B-----5:R-:W-:Y:S02]  /*48c0*/  HADD2.F32 R23, -RZ, R172.H0_H0 ;  /* 0x200000acff177230 */ /* 0x020fe40000004100 */
        /* <DEDUP_REMOVED lines=8> */
[----:B------:R-:W2:Y:S01]  /*4950*/  @P5 LDG.E.LTC128B.U16 R172, desc[UR36][R132.64+0x20] ;  /* 0x0000202484ac5981 */ /* 0x000ea2000c1e1520 */
[----:B------:R-:W-:Y:S01]  /*4960*/  BSSY B1, `(.L_x_103) ;  /* 0x0000009000017945 */ /* 0x000fe20003800000 */
[----:B--2---:R-:W-:-:S05]  /*4970*/  HADD2.F32 R23, -RZ, R172.H0_H0 ;  /* 0x200000acff177230 */ /* 0x004fca0000004100 */
[----:B------:R-:W-:-:S04]  /*4980*/  FMUL R23, R23, R144 ;  /* 0x0000009017177220 */ /* 0x000fc80000400000 */
[----:B------:R-:W-:-:S05]  /*4990*/  FFMA R23, R96, R145, R23 ;  /* 0x0000009160177223 */ /* 0x000fca0000000017 */
[----:B------:R-:W-:-:S05]  /*49a0*/  F2FP.F16.F32.PACK_AB R23, RZ, R23 ;  /* 0x00000017ff17723e */ /* 0x000fca00000000ff */
[----:B------:R0:W-:Y:S01]  /*49b0*/  @P5 STG.E.U16 desc[UR36][R14.64+0x20], R23 ;  /* 0x000020170e005986 */ /* 0x0001e2000c101524 */
[----:B------:R-:W-:-:S13]  /*49c0*/  ISETP.GT.AND P5, PT, R3, 0x11, P1 ;  /* 0x000000110300780c */ /* 0x000fda0000fa4270 */
[----:B0-----:R-:W-:Y:S05]  /*49d0*/  @!P5 BRA `(.L_x_104) ;  /* 0x000000000004d947 */ /* 0x001fea0003800000 */
[----:B------:R0:W5:Y:S02]  /*49e0*/  LDG.E.LTC128B.U16 R172, desc[UR36][R132.64+0x22] ;  /* 0x0000222484ac7981 */ /* 0x000164000c1e1520 */
.L_x_104:
[----:B------:R-:W-:Y:S05]  /*49f0*/  BSYNC B1 ;  /* 0x0000000000017941 */ /* 0x000fea0003800000 */
.L_x_103:
[----:B-----5:R-:W-:Y:S01]  /*4a00*/  HADD2.F32 R23, -RZ, R172.H0_H0 ;  /* 0x200000acff177230 */ /* 0x020fe20000004100 */
        /* <DEDUP_REMOVED lines=8> */
.L_x_106:
[----:B------:R-:W-:Y:S05]  /*4a90*/  BSYNC B1 ;  /* 0x0000000000017941 */ /* 0x000fea0003800000 */
.L_x_105:
        /* <DEDUP_REMOVED lines=9> */
.L_x_108:
[----:B------:R-:W-:Y:S05]  /*4b30*/  BSYNC B1 ;  /* 0x0000000000017941 */ /* 0x000fea0003800000 */
.L_x_107:
        /* <DEDUP_REMOVED lines=9> */
.L_x_110:
[----:B------:R-:W-:Y:S05]  /*4bd0*/  BSYNC B1 ;  /* 0x0000000000017941 */ /* 0x000fea0003800000 */
.L_x_109:
        /* <DEDUP_REMOVED lines=9> */
.L_x_112:
[----:B------:R-:W-:Y:S05]  /*4c70*/  BSYNC B1 ;  /* 0x0000000000017941 */ /* 0x000fea0003800000 */
.L_x_111:
        /* <DEDUP_REMOVED lines=9> */
.L_x_114:
[----:B------:R-:W-:Y:S05]  /*4d10*/  BSYNC B1 ;  /* 0x0000000000017941 */ /* 0x000fea0003800000 */
.L_x_113:
        /* <DEDUP_REMOVED lines=9> */
.L_x_116:
[----:B------:R-:W-:Y:S05]  /*4db0*/  BSYNC B1 ;  /* 0x0000000000017941 */ /* 0x000fea0003800000 */
.L_x_115:
        /* <DEDUP_REMOVED lines=9> */
.L_x_118:
[----:B------:R-:W-:Y:S05]  /*4e50*/  BSYNC B1 ;  /* 0x0000000000017941 */ /* 0x000fea0003800000 */
.L_x_117:
        /* <DEDUP_REMOVED lines=9> */
.L_x_120:
[----:B------:R-:W-:Y:S05]  /*4ef0*/  BSYNC B1 ;  /* 0x0000000000017941 */ /* 0x000fea0003800000 */
.L_x_119:
        /* <DEDUP_REMOVED lines=9> */
.L_x_122:
[----:B------:R-:W-:Y:S05]  /*4f90*/  BSYNC B1 ;  /* 0x0000000000017941 */ /* 0x000fea0003800000 */
.L_x_121:
        /* <DEDUP_REMOVED lines=9> */
.L_x_124:
[----:B------:R-:W-:Y:S05]  /*5030*/  BSYNC B1 ;  /* 0x0000000000017941 */ /* 0x000fea0003800000 */
.L_x_123:
        /* <DEDUP_REMOVED lines=9> */
.L_x_126:
[----:B------:R-:W-:Y:S05]  /*50d0*/  BSYNC B1 ;  /* 0x0000000000017941 */ /* 0x000fea0003800000 */
.L_x_125:
        /* <DEDUP_REMOVED lines=9> */
.L_x_128:
[----:B------:R-:W-:Y:S05]  /*5170*/  BSYNC B1 ;  /* 0x0000000000017941 */ /* 0x000fea0003800000 */
.L_x_127:
        /* <DEDUP_REMOVED lines=9> */
.L_x_130:
[----:B------:R-:W-:Y:S05]  /*5210*/  BSYNC B1 ;  /* 0x0000000000017941 */ /* 0x000fea0003800000 */
.L_x_129:
        /* <DEDUP_REMOVED lines=9> */
.L_x_132:
[----:B------:R-:W-:Y:S05]  /*52b0*/  BSYNC B1 ;  /* 0x0000000000017941 */ /* 0x000fea0003800000 */
.L_x_131:
        /* <DEDUP_REMOVED lines=9> */
.L_x_134:
[----:B------:R-:W-:Y:S05]  /*5350*/  BSYNC B1 ;  /* 0x0000000000017941 */ /* 0x000fea0003800000 */
.L_x_133:
        /* <DEDUP_REMOVED lines=11> */
.L_x_136:
[----:B------:R-:W-:Y:S05]  /*5410*/  BSYNC B1 ;  /* 0x0000000000017941 */ /* 0x000fea0003800000 */
.L_x_135:
        /* <DEDUP_REMOVED lines=12> */
.L_x_138:
[----:B------:R-:W-:Y:S05]  /*54e0*/  BSYNC B1 ;  /* 0x0000000000017941 */ /* 0x000fea0003800000 */
.L_x_137:
        /* <DEDUP_REMOVED lines=11> */
.L_x_140:
[----:B------:R-:W-:Y:S05]  /*55a0*/  BSYNC B1 ;  /* 0x0000000000017941 */ /* 0x000fea0003800000 */
.L_x_139:
        /* <DEDUP_REMOVED lines=12> */
.L_x_142:
[----:B------:R-:W-:Y:S05]  /*5670*/  BSYNC B1 ;  /* 0x0000000000017941 */ /* 0x000fea0003800000 */
.L_x_141:
        /* <DEDUP_REMOVED lines=11> */
.L_x_144:
[----:B------:R-:W-:Y:S05]  /*5730*/  BSYNC B1 ;  /* 0x0000000000017941 */ /* 0x000fea0003800000 */
.L_x_143:
        /* <DEDUP_REMOVED lines=12> */
.L_x_146:
[----:B------:R-:W-:Y:S05]  /*5800*/  BSYNC B1 ;  /* 0x0000000000017941 */ /* 0x000fea0003800000 */
.L_x_145:
        /* <DEDUP_REMOVED lines=11> */
.L_x_148:
[----:B------:R-:W-:Y:S05]  /*58c0*/  BSYNC B1 ;  /* 0x0000000000017941 */ /* 0x000fea0003800000 */
.L_x_147:
        /* <DEDUP_REMOVED lines=12> */
.L_x_150:
[----:B------:R-:W-:Y:S05]  /*5990*/  BSYNC B1 ;  /* 0x0000000000017941 */ /* 0x000fea0003800000 */
.L_x_149:
        /* <DEDUP_REMOVED lines=9> */
.L_x_152:
[----:B------:R-:W-:Y:S05]  /*5a30*/  BSYNC B1 ;  /* 0x0000000000017941 */ /* 0x000fea0003800000 */
.L_x_151:
        /* <DEDUP_REMOVED lines=9> */
.L_x_154:
[----:B------:R-:W-:Y:S05]  /*5ad0*/  BSYNC B1 ;  /* 0x0000000000017941 */ /* 0x000fea0003800000 */
.L_x_153:
        /* <DEDUP_REMOVED lines=9> */
.L_x_156:
[----:B------:R-:W-:Y:S05]  /*5b70*/  BSYNC B1 ;  /* 0x0000000000017941 */ /* 0x000fea0003800000 */
.L_x_155:
        /* <DEDUP_REMOVED lines=9> */
.L_x_158:
[----:B------:R-:W-:Y:S05]  /*5c10*/  BSYNC B1 ;  /* 0x0000000000017941 */ /* 0x000fea0003800000 */
.L_x_157:
        /* <DEDUP_REMOVED lines=9> */
.L_x_160:
[----:B------:R-:W-:Y:S05]  /*5cb0*/  BSYNC B1 ;  /* 0x0000000000017941 */ /* 0x000fea0003800000 */
.L_x_159:
        /* <DEDUP_REMOVED lines=9> */
.L_x_162:
[----:B------:R-:W-:Y:S05]  /*5d50*/  BSYNC B1 ;  /* 0x0000000000017941 */ /* 0x000fea0003800000 */
.L_x_161:
        /* <DEDUP_REMOVED lines=9> */
.L_x_164:
[----:B------:R-:W-:Y:S05]  /*5df0*/  BSYNC B1 ;  /* 0x0000000000017941 */ /* 0x000fea0003800000 */
.L_x_163:
        /* <DEDUP_REMOVED lines=9> */
.L_x_166:
[----:B------:R-:W-:Y:S05]  /*5e90*/  BSYNC B1 ;  /* 0x0000000000017941 */ /* 0x000fea0003800000 */
.L_x_165:
        /* <DEDUP_REMOVED lines=9> */
.L_x_168:
[----:B------:R-:W-:Y:S05]  /*5f30*/  BSYNC B1 ;  /* 0x0000000000017941 */ /* 0x000fea0003800000 */
.L_x_167:
        /* <DEDUP_REMOVED lines=9> */
.L_x_170:
[----:B------:R-:W-:Y:S05]  /*5fd0*/  BSYNC B1 ;  /* 0x0000000000017941 */ /* 0x000fea0003800000 */
.L_x_169:
        /* <DEDUP_REMOVED lines=9> */
.L_x_172:
[----:B------:R-:W-:Y:S05]  /*6070*/  BSYNC B1 ;  /* 0x0000000000017941 */ /* 0x000fea0003800000 */
.L_x_171:
        /* <DEDUP_REMOVED lines=9> */
.L_x_174:
[----:B------:R-:W-:Y:S05]  /*6110*/  BSYNC B1 ;  /* 0x0000000000017941 */ /* 0x000fea0003800000 */
.L_x_173:
        /* <DEDUP_REMOVED lines=9> */
.L_x_176:
[----:B------:R-:W-:Y:S05]  /*61b0*/  BSYNC B1 ;  /* 0x0000000000017941 */ /* 0x000fea0003800000 */
.L_x_175:
        /* <DEDUP_REMOVED lines=9> */
.L_x_178:
[----:B------:R-:W-:Y:S05]  /*6250*/  BSYNC B1 ;  /* 0x0000000000017941 */ /* 0x000fea0003800000 */
.L_x_177:
        /* <DEDUP_REMOVED lines=9> */
.L_x_180:
[----:B------:R-:W-:Y:S05]  /*62f0*/  BSYNC B1 ;  /* 0x0000000000017941 */ /* 0x000fea0003800000 */
.L_x_179:
        /* <DEDUP_REMOVED lines=9> */
.L_x_182:
[----:B------:R-:W-:Y:S05]  /*6390*/  BSYNC B1 ;  /* 0x0000000000017941 */ /* 0x000fea0003800000 */
.L_x_181:
        /* <DEDUP_REMOVED lines=11> */
.L_x_184:
[----:B------:R-:W-:Y:S05]  /*6450*/  BSYNC B1 ;  /* 0x0000000000017941 */ /* 0x000fea0003800000 */
.L_x_183:
        /* <DEDUP_REMOVED lines=12> */
.L_x_186:
[----:B------:R-:W-:Y:S05]  /*6520*/  BSYNC B1 ;  /* 0x0000000000017941 */ /* 0x000fea0003800000 */
.L_x_185:
        /* <DEDUP_REMOVED lines=11> */
.L_x_188:
[----:B------:R-:W-:Y:S05]  /*65e0*/  BSYNC B1 ;  /* 0x0000000000017941 */ /* 0x000fea0003800000 */
.L_x_187:
        /* <DEDUP_REMOVED lines=12> */
.L_x_190:
[----:B------:R-:W-:Y:S05]  /*66b0*/  BSYNC B1 ;  /* 0x0000000000017941 */ /* 0x000fea0003800000 */
.L_x_189:
        /* <DEDUP_REMOVED lines=11> */
.L_x_192:
[----:B------:R-:W-:Y:S05]  /*6770*/  BSYNC B1 ;  /* 0x0000000000017941 */ /* 0x000fea0003800000 */
.L_x_191:
        /* <DEDUP_REMOVED lines=12> */
.L_x_194:
[----:B------:R-:W-:Y:S05]  /*6840*/  BSYNC B1 ;  /* 0x0000000000017941 */ /* 0x000fea0003800000 */
.L_x_193:
        /* <DEDUP_REMOVED lines=11> */
.L_x_196:
[----:B------:R-:W-:Y:S05]  /*6900*/  BSYNC B1 ;  /* 0x0000000000017941 */ /* 0x000fea0003800000 */
.L_x_195:
        /* <DEDUP_REMOVED lines=12> */
.L_x_198:
[----:B------:R-:W-:Y:S05]  /*69d0*/  BSYNC B1 ;  /* 0x0000000000017941 */ /* 0x000fea0003800000 */
.L_x_197:
        /* <DEDUP_REMOVED lines=9> */
.L_x_200:
[----:B------:R-:W-:Y:S05]  /*6a70*/  BSYNC B1 ;  /* 0x0000000000017941 */ /* 0x000fea0003800000 */
.L_x_199:
        /* <DEDUP_REMOVED lines=9> */
.L_x_202:
[----:B------:R-:W-:Y:S05]  /*6b10*/  BSYNC B1 ;  /* 0x0000000000017941 */ /* 0x000fea0003800000 */
.L_x_201:
        /* <DEDUP_REMOVED lines=9> */
.L_x_204:
[----:B------:R-:W-:Y:S05]  /*6bb0*/  BSYNC B1 ;  /* 0x0000000000017941 */ /* 0x000fea0003800000 */
.L_x_203:
        /* <DEDUP_REMOVED lines=9> */
.L_x_206:
[----:B------:R-:W-:Y:S05]  /*6c50*/  BSYNC B1 ;  /* 0x0000000000017941 */ /* 0x000fea0003800000 */
.L_x_205:
        /* <DEDUP_REMOVED lines=9> */
.L_x_208:
[----:B------:R-:W-:Y:S05]  /*6cf0*/  BSYNC B1 ;  /* 0x0000000000017941 */ /* 0x000fea0003800000 */
.L_x_207:
        /* <DEDUP_REMOVED lines=9> */
.L_x_210:
[----:B------:R-:W-:Y:S05]  /*6d90*/  BSYNC B1 ;  /* 0x0000000000017941 */ /* 0x000fea0003800000 */
.L_x_209:
        /* <DEDUP_REMOVED lines=9> */
.L_x_212:
[----:B------:R-:W-:Y:S05]  /*6e30*/  BSYNC B1 ;  /* 0x0000000000017941 */ /* 0x000fea0003800000 */
.L_x_211:
        /* <DEDUP_REMOVED lines=9> */
.L_x_214:
[----:B------:R-:W-:Y:S05]  /*6ed0*/  BSYNC B1 ;  /* 0x0000000000017941 */ /* 0x000fea0003800000 */
.L_x_213:
        /* <DEDUP_REMOVED lines=9> */
.L_x_216:
[----:B------:R-:W-:Y:S05]  /*6f70*/  BSYNC B1 ;  /* 0x0000000000017941 */ /* 0x000fea0003800000 */
.L_x_215:
        /* <DEDUP_REMOVED lines=9> */
.L_x_218:
[----:B------:R-:W-:Y:S05]  /*7010*/  BSYNC B1 ;  /* 0x0000000000017941 */ /* 0x000fea0003800000 */
.L_x_217:
        /* <DEDUP_REMOVED lines=9> */
.L_x_220:
[----:B------:R-:W-:Y:S05]  /*70b0*/  BSYNC B1 ;  /* 0x0000000000017941 */ /* 0x000fea0003800000 */
.L_x_219:
        /* <DEDUP_REMOVED lines=9> */
.L_x_222:
[----:B------:R-:W-:Y:S05]  /*7150*/  BSYNC B1 ;  /* 0x0000000000017941 */ /* 0x000fea0003800000 */
.L_x_221:
        /* <DEDUP_REMOVED lines=9> */
.L_x_224:
[----:B------:R-:W-:Y:S05]  /*71f0*/  BSYNC B1 ;  /* 0x0000000000017941 */ /* 0x000fea0003800000 */
.L_x_223:
[----:B0---45:R-:W-:Y:S01]  /*7200*/  HADD2.F32 R5, -RZ, R172.H0_H0 ;  /* 0x200000acff057230 */ /* 0x031fe20000004100 */
        /* <DEDUP_REMOVED lines=8> */
.L_x_226:
[----:B------:R-:W-:Y:S05]  /*7290*/  BSYNC B1 ;  /* 0x0000000000017941 */ /* 0x000fea0003800000 */
.L_x_225:
        /* <DEDUP_REMOVED lines=9> */
.L_x_228:
[----:B------:R-:W-:Y:S05]  /*7330*/  BSYNC B1 ;  /* 0x0000000000017941 */ /* 0x000fea0003800000 */
.L_x_227:
[----:B----45:R-:W-:Y:S01]  /*7340*/  HADD2.F32 R5, -RZ, R172.H0_H0 ;  /* 0x200000acff057230 */ /* 0x030fe20000004100 */
        /* <DEDUP_REMOVED lines=8> */
.L_x_230:
[----:B------:R-:W-:Y:S05]  /*73d0*/  BSYNC B1 ;  /* 0x0000000000017941 */ /* 0x000fea0003800000 */
.L_x_229:
[----:B-----5:R-:W-:Y:S01]  /*73e0*/  HADD2.F32 R5, -RZ, R172.H0_H0 ;  /* 0x200000acff057230 */ /* 0x020fe20000004100 */
[----:B------:R-:W-:Y:S01]  /*73f0*/  ISETP.GT.AND P3, PT, R3, 0x41, P2 ;  /* 0x000000410300780c */ /* 0x000fe20001764270 */
[----:B----4-:R-:W-:Y:S01]  /*7400*/  @P4 IMAD.MOV.U32 R4, RZ, RZ, R128 ;  /* 0x000000ffff044224 */ /* 0x010fe200078e0080 */
        /* <DEDUP_REMOVED lines=9> */
.L_x_232:
[----:B------:R-:W-:Y:S05]  /*74a0*/  BSYNC B1 ;  /* 0x0000000000017941 */ /* 0x000fea0003800000 */
.L_x_231:
[----:B----45:R-:W-:Y:S01]  /*74b0*/  HADD2.F32 R5, -RZ, R172.H0_H0 ;  /* 0x200000acff057230 */ /* 0x030fe20000004100 */
[----:B------:R-:W-:Y:S01]  /*74c0*/  ISETP.GT.AND P4, PT, R3, 0x40, P6 ;  /* 0x000000400300780c */ /* 0x000fe20003784270 */
[----:B------:R-:W-:Y:S03]  /*74d0*/  BSSY B1, `(.L_x_233) ;  /* 0x000000a000017945 */ /* 0x000fe60003800000 */
[----:B------:R-:W-:Y:S01]  /*74e0*/  FMUL R4, R5, R144 ;  /* 0x0000009005047220 */ /* 0x000fe20000400000 */
[----:B------:R-:W-:-:S03]  /*74f0*/  @P3 IMAD.MOV.U32 R5, RZ, RZ, R141 ;  /* 0x000000ffff053224 */ /* 0x000fc600078e008d */
[----:B------:R-:W-:-:S05]  /*7500*/  FFMA R4, R33, R145, R4 ;  /* 0x0000009121047223 */ /* 0x000fca0000000004 */
[----:B------:R-:W-:-:S04]  /*7510*/  F2FP.F16.F32.PACK_AB R4, RZ, R4 ;  /* 0x00000004ff04723e */ /* 0x000fc800000000ff */
[----:B------:R-:W-:Y:S01]  /*7520*/  PRMT R6, R4, 0x7610, R6 ;  /* 0x0000761004067816 */ /* 0x000fe20000000006 */
[----:B------:R-:W-:-:S05]  /*7530*/  @P3 IMAD.MOV.U32 R4, RZ, RZ, R128 ;  /* 0x000000ffff043224 */ /* 0x000fca00078e0080 */
[----:B------:R4:W-:Y:S01]  /*7540*/  @P3 STG.E.U16 desc[UR36][R4.64+0x82], R6 ;  /* 0x0000820604003986 */ /* 0x0009e2000c101524 */
[----:B------:R-:W-:Y:S05]  /*7550*/  @!P4 BRA `(.L_x_234) ;  /* 0x000000000004c947 */ /* 0x000fea0003800000 */
[----:B------:R0:W5:Y:S02]  /*7560*/  LDG.E.LTC128B.U16 R172, desc[UR36][R166.64+0x80] ;  /* 0x00008024a6ac7981 */ /* 0x000164000c1e1520 */
.L_x_234:
[----:B------:R-:W-:Y:S05]  /*7570*/  BSYNC B1 ;  /* 0x0000000000017941 */ /* 0x000fea0003800000 */
.L_x_233:
[----:B----45:R-:W-:Y:S01]  /*7580*/  HADD2.F32 R5, -RZ, R172.H0_H0 ;  /* 0x200000acff057230 */ /* 0x030fe20000004100 */
        /* <DEDUP_REMOVED lines=11> */
.L_x_236:
[----:B------:R-:W-:Y:S05]  /*7640*/  BSYNC B1 ;  /* 0x0000000000017941 */ /* 0x000fea0003800000 */
.L_x_235:
        /* <DEDUP_REMOVED lines=12> */
.L_x_238:
[----:B------:R-:W-:Y:S05]  /*7710*/  BSYNC B1 ;  /* 0x0000000000017941 */ /* 0x000fea0003800000 */
.L_x_237:
        /* <DEDUP_REMOVED lines=12> */
.L_x_240:
[----:B------:R-:W-:Y:S05]  /*77e0*/  BSYNC B1 ;  /* 0x0000000000017941 */ /* 0x000fea0003800000 */
.L_x_239:
[----:B----45:R-:W-:Y:S01]  /*77f0*/  HADD2.F32 R5, -RZ, R172.H0_H0 ;  /* 0x200000acff057230 */ /* 0x030fe20000004100 */
[----:B------:R-:W-:Y:S01]  /*7800*/  ISETP.GT.AND P3, PT, R3, 0x48, P6 ;  /* 0x000000480300780c */ /* 0x000fe20003764270 */
[----:B------:R-:W-:Y:S01]  /*7810*/  @P2 IMAD.MOV.U32 R129, RZ, RZ, R141 ;  /* 0x000000ffff812224 */ /* 0x000fe200078e008d */
[----:B------:R-:W-:Y:S02]  /*7820*/  BSSY B1, `(.L_x_241) ;  /* 0x0000007000017945 */ /* 0x000fe40003800000 */
[----:B------:R-:W-:-:S04]  /*7830*/  FMUL R4, R5, R144 ;  /* 0x0000009005047220 */ /* 0x000fc80000400000 */
[----:B------:R-:W-:-:S05]  /*7840*/  FFMA R4, R37, R145, R4 ;  /* 0x0000009125047223 */ /* 0x000fca0000000004 */
[----:B------:R-:W-:-:S05]  /*7850*/  F2FP.F16.F32.PACK_AB R4, RZ, R4 ;  /* 0x00000004ff04723e */ /* 0x000fca00000000ff */
[----:B------:R4:W-:Y:S01]  /*7860*/  @P2 STG.E.U16 desc[UR36][R128.64+0x92], R4 ;  /* 0x0000920480002986 */ /* 0x0009e2000c101524 */
[----:B------:R-:W-:Y:S05]  /*7870*/  @!P3 BRA `(.L_x_242) ;  /* 0x000000000004b947 */ /* 0x000fea0003800000 */
[----:B------:R0:W5:Y:S02]  /*7880*/  LDG.E.LTC128B.U16 R172, desc[UR36][R166.64+0x90] ;  /* 0x00009024a6ac7981 */ /* 0x000164000c1e1520 */
.L_x_242:
[----:B------:R-:W-:Y:S05]  /*7890*/  BSYNC B1 ;  /* 0x0000000000017941 */ /* 0x000fea0003800000 */
.L_x_241:
        /* <DEDUP_REMOVED lines=12> */
.L_x_244:
[----:B------:R-:W-:Y:S05]  /*7960*/  BSYNC B1 ;  /* 0x0000000000017941 */ /* 0x000fea0003800000 */
.L_x_243:
        /* <DEDUP_REMOVED lines=9> */
.L_x_246:
[----:B------:R-:W-:Y:S05]  /*7a00*/  BSYNC B1 ;  /* 0x0000000000017941 */ /* 0x000fea0003800000 */
.L_x_245:
        /* <DEDUP_REMOVED lines=9> */
.L_x_248:
[----:B------:R-:W-:Y:S05]  /*7aa0*/  BSYNC B1 ;  /* 0x0000000000017941 */ /* 0x000fea0003800000 */
.L_x_247:
[----:B0----5:R-:W-:Y:S01]  /*7ab0*/  HADD2.F32 R5, -RZ, R172.H0_H0 ;  /* 0x200000acff057230 */ /* 0x021fe20000004100 */
[----:B------:R-:W-:Y:S01]  /*7ac0*/  ISETP.GT.AND P3, PT, R3, 0x40, P0 ;  /* 0x000000400300780c */ /* 0x000fe20000764270 */
[----:B------:R-:W-:Y:S03]  /*7ad0*/  BSSY B1, `(.L_x_249) ;  /* 0x0000007000017945 */ /* 0x000fe60003800000 */
[----:B----4-:R-:W-:-:S04]  /*7ae0*/  FMUL R4, R5, R144 ;  /* 0x0000009005047220 */ /* 0x010fc80000400000 */
[----:B------:R-:W-:-:S05]  /*7af0*/  FFMA R4, R25, R145, R4 ;  /* 0x0000009119047223 */ /* 0x000fca0000000004 */
[----:B------:R-:W-:-:S05]  /*7b00*/  F2FP.F16.F32.PACK_AB R4, RZ, R4 ;  /* 0x00000004ff04723e */ /* 0x000fca00000000ff */
[----:B------:R0:W-:Y:S01]  /*7b10*/  @P2 STG.E.U16 desc[UR36][R14.64+0x82], R4 ;  /* 0x000082040e002986 */ /* 0x0001e2000c101524 */
[----:B------:R-:W-:Y:S05]  /*7b20*/  @!P3 BRA `(.L_x_250) ;  /* 0x000000000004b947 */ /* 0x000fea0003800000 */
[----:B------:R4:W5:Y:S02]  /*7b30*/  LDG.E.LTC128B.U16 R172, desc[UR36][R10.64+0x80] ;  /* 0x000080240aac7981 */ /* 0x000964000c1e1520 */
.L_x_250:
[----:B------:R-:W-:Y:S05]  /*7b40*/  BSYNC B1 ;  /* 0x0000000000017941 */ /* 0x000fea0003800000 */
.L_x_249:
[----:B-----5:R-:W-:Y:S01]  /*7b50*/  HADD2.F32 R5, -RZ, R172.H0_H0 ;  /* 0x200000acff057230 */ /* 0x020fe20000004100 */
[----:B------:R-:W-:Y:S01]  /*7b60*/  ISETP.GT.AND P2, PT, R3, 0x41, P0 ;  /* 0x000000410300780c */ /* 0x000fe20000744270 */
[----:B0-----:R-:W-:Y:S01]  /*7b70*/  @P3 IMAD.MOV.U32 R4, RZ, RZ, R12 ;  /* 0x000000ffff043224 */ /* 0x001fe200078e000c */
        /* <DEDUP_REMOVED lines=9> */
.L_x_252:
[----:B------:R-:W-:Y:S05]  /*7c10*/  BSYNC B1 ;  /* 0x0000000000017941 */ /* 0x000fea0003800000 */
.L_x_251:
[----:B0----5:R-:W-:Y:S01]  /*7c20*/  HADD2.F32 R5, -RZ, R172.H0_H0 ;  /* 0x200000acff057230 */ /* 0x021fe20000004100 */
        /* <DEDUP_REMOVED lines=11> */
.L_x_254:
[----:B------:R-:W-:Y:S05]  /*7ce0*/  BSYNC B1 ;  /* 0x0000000000017941 */ /* 0x000fea0003800000 */
.L_x_253:
[----:B0----5:R-:W-:Y:S01]  /*7cf0*/  HADD2.F32 R5, -RZ, R172.H0_H0 ;  /* 0x200000acff057230 */ /* 0x021fe20000004100 */
        /* <DEDUP_REMOVED lines=8> */
.L_x_256:
[----:B------:R-:W-:Y:S05]  /*7d80*/  BSYNC B1 ;  /* 0x0000000000017941 */ /* 0x000fea0003800000 */
.L_x_255:
        /* <DEDUP_REMOVED lines=9> */
.L_x_258:
[----:B------:R-:W-:Y:S05]  /*7e20*/  BSYNC B1 ;  /* 0x0000000000017941 */ /* 0x000fea0003800000 */
.L_x_257:
        /* <DEDUP_REMOVED lines=12> */
.L_x_260:
[----:B------:R-:W-:Y:S05]  /*7ef0*/  BSYNC B1 ;  /* 0x0000000000017941 */ /* 0x000fea0003800000 */
.L_x_259:
[----:B------:R-:W-:Y:S05]  /*7f00*/  @!P0 BRA `(.L_x_261) ;  /* 0x0000002000a48947 */ /* 0x000fea0003800000 */
[----:B-----5:R-:W-:-:S05]  /*7f10*/  HADD2.F32 R3, -RZ, R172.H0_H0 ;  /* 0x200000acff037230 */ /* 0x020fca0000004100 */
[----:B0-----:R-:W-:-:S04]  /*7f20*/  FMUL R4, R3, R144 ;  /* 0x0000009003047220 */ /* 0x001fc80000400000 */
[----:B------:R-:W-:-:S05]  /*7f30*/  FFMA R4, R31, R145, R4 ;  /* 0x000000911f047223 */ /* 0x000fca0000000004 */
[----:B------:R-:W-:-:S05]  /*7f40*/  F2FP.F16.F32.PACK_AB R4, RZ, R4 ;  /* 0x00000004ff04723e */ /* 0x000fca00000000ff */
[----:B------:R0:W-:Y:S01]  /*7f50*/  STG.E.U16 desc[UR36][R12.64+0x92], R4 ;  /* 0x000092040c007986 */ /* 0x0001e2000c101524 */
[----:B------:R-:W-:Y:S05]  /*7f60*/  BRA `(.L_x_261) ;  /* 0x00000020008c7947 */ /* 0x000fea0003800000 */
.L_x_30:
[----:B------:R-:W-:Y:S01]  /*7f70*/  ULDC.64 UR4, c[0x0][0x5c0] ;  /* 0x0001700000047ab9 */ /* 0x000fe20000000a00 */
[----:B------:R-:W-:Y:S01]  /*7f80*/  ISETP.GT.AND P2, PT, R3, 0x1, P4 ;  /* 0x000000010300780c */ /* 0x000fe20002744270 */
[-C--:B------:R-:W-:Y:S01]  /*7f90*/  FMUL R137, R137, R145.reuse ;  /* 0x0000009189897220 */ /* 0x080fe20000400000 */
[----:B------:R-:W-:Y:S01]  /*7fa0*/  LEA R4, P1, R158, UR4, 0x1 ;  /* 0x000000049e047c11 */ /* 0x000fe2000f8208ff */
[----:B------:R-:W-:Y:S01]  /*7fb0*/  IMAD.SHL.U32 R23, R12, 0x10, RZ ;  /* 0x000000100c177824 */ /* 0x000fe200078e00ff */
[----:B------:R-:W-:Y:S01]  /*7fc0*/  ISETP.GT.AND P5, PT, R152, 0x8, PT ;  /* 0x000000089800780c */ /* 0x000fe20003fa4270 */
[-C--:B------:R-:W-:Y:S01]  /*7fd0*/  FMUL R136, R136, R145.reuse ;  /* 0x0000009188887220 */ /* 0x080fe20000400000 */
[----:B------:R-:W-:Y:S01]  /*7fe0*/  LEA.HI.X R5, R158, UR5, R161, 0x1, P1 ;  /* 0x000000059e057c11 */ /* 0x000fe200088f0ca1 */
[-C--:B------:R-:W-:Y:S01]  /*7ff0*/  FMUL R138, R138, R145.reuse ;  /* 0x000000918a8a7220 */ /* 0x080fe20000400000 */
[----:B------:R-:W-:Y:S01]  /*8000*/  ISETP.GT.AND P1, PT, R3, RZ, P5 ;  /* 0x000000ff0300720c */ /* 0x000fe20002f24270 */
[----:B------:R-:W-:Y:S01]  /*8010*/  FMUL R139, R139, R145 ;  /* 0x000000918b8b7220 */ /* 0x000fe20000400000 */
[----:B------:R-:W-:Y:S01]  /*8020*/  F2FP.F16.F32.PACK_AB R137, RZ, R137 ;  /* 0x00000089ff89723e */ /* 0x000fe200000000ff */
[-C--:B------:R-:W-:Y:S01]  /*8030*/  FMUL R140, R140, R145.reuse ;  /* 0x000000918c8c7220 */ /* 0x080fe20000400000 */
[----:B------:R-:W-:Y:S01]  /*8040*/  SHF.L.U64.HI R21, R12, 0x4, R13 ;  /* 0x000000040c157819 */ /* 0x000fe2000001020d */
[-C--:B------:R-:W-:Y:S01]  /*8050*/  FMUL R141, R141, R145.reuse ;  /* 0x000000918d8d7220 */ /* 0x080fe20000400000 */
[----:B------:R-:W-:Y:S01]  /*8060*/  IADD3 R6, P3, R23, R4, RZ ;  /* 0x0000000417067210 */ /* 0x000fe20007f7e0ff */
[----:B------:R-:W-:Y:S01]  /*8070*/  @P2 STG.E.U16 desc[UR36][R4.64+0x2], R137 ;  /* 0x0000028904002986 */ /* 0x000fe2000c101524 */
[----:B------:R-:W-:Y:S01]  /*8080*/  F2FP.F16.F32.PACK_AB R136, RZ, R136 ;  /* 0x00000088ff88723e */ /* 0x000fe200000000ff */
[-C--:B------:R-:W-:Y:S01]  /*8090*/  FMUL R143, R143, R145.reuse ;  /* 0x000000918f8f7220 */ /* 0x080fe20000400000 */
[----:B------:R-:W-:Y:S01]  /*80a0*/  F2FP.F16.F32.PACK_AB R138, RZ, R138 ;  /* 0x0000008aff8a723e */ /* 0x000fe200000000ff */
[----:B------:R-:W-:Y:S01]  /*80b0*/  IMAD.X R7, R21, 0x1, R5, P3 ;  /* 0x0000000115077824 */ /* 0x000fe200018e0605 */
[C---:B------:R-:W-:Y:S01]  /*80c0*/  ISETP.GT.AND P2, PT, R3.reuse, 0x1, P5 ;  /* 0x000000010300780c */ /* 0x040fe20002f44270 */
[----:B------:R0:W-:Y:S01]  /*80d0*/  @P0 STG.E.U16 desc[UR36][R4.64], R136 ;  /* 0x0000008804000986 */ /* 0x0001e2000c101524 */
[C---:B------:R-:W-:Y:S01]  /*80e0*/  ISETP.GT.AND P0, PT, R3.reuse, 0x8, P4 ;  /* 0x000000080300780c */ /* 0x040fe20002704270 */
[----:B------:R-:W-:Y:S01]  /*80f0*/  FMUL R128, R128, R145 ;  /* 0x0000009180807220 */ /* 0x000fe20000400000 */
[----:B------:R-:W-:Y:S01]  /*8100*/  F2FP.F16.F32.PACK_AB R139, RZ, R139 ;  /* 0x0000008bff8b723e */ /* 0x000fe200000000ff */
[----:B------:R1:W-:Y:S01]  /*8110*/  @P1 STG.E.U16 desc[UR36][R6.64], R138 ;  /* 0x0000008a06001986 */ /* 0x0003e2000c101524 */
[----:B------:R-:W-:Y:S01]  /*8120*/  ISETP.GT.AND P1, PT, R3, 0x9, P4 ;  /* 0x000000090300780c */ /* 0x000fe20002724270 */
[-C--:B------:R-:W-:Y:S01]  /*8130*/  FMUL R142, R142, R145.reuse ;  /* 0x000000918e8e7220 */ /* 0x080fe20000400000 */
[----:B------:R-:W-:Y:S01]  /*8140*/  F2FP.F16.F32.PACK_AB R140, RZ, R140 ;  /* 0x0000008cff8c723e */ /* 0x000fe200000000ff */
[----:B------:R-:W-:Y:S01]  /*8150*/  IMAD R9, R13, 0xf0, RZ ;  /* 0x000000f00d097824 */ /* 0x000fe200078e02ff */
[----:B------:R-:W-:Y:S01]  /*8160*/  ISETP.GT.AND P3, PT, R3, 0x9, P5 ;  /* 0x000000090300780c */ /* 0x000fe20002f64270 */
[----:B------:R-:W-:Y:S01]  /*8170*/  FMUL R8, R129, R145 ;  /* 0x0000009181087220 */ /* 0x000fe20000400000 */
[----:B------:R-:W-:Y:S01]  /*8180*/  F2FP.F16.F32.PACK_AB R141, RZ, R141 ;  /* 0x0000008dff8d723e */ /* 0x000fe200000000ff */
[----:B------:R-:W-:Y:S01]  /*8190*/  @P2 STG.E.U16 desc[UR36][R6.64+0x2], R139 ;  /* 0x0000028b06002986 */ /* 0x000fe2000c101524 */
[----:B------:R-:W-:Y:S01]  /*81a0*/  F2FP.F16.F32.PACK_AB R143, RZ, R143 ;  /* 0x0000008fff8f723e */ /* 0x000fe200000000ff */
[----:B0-----:R-:W-:Y:S01]  /*81b0*/  IMAD.WIDE.U32 R136, R12, 0xf0, R6 ;  /* 0x000000f00c887825 */ /* 0x001fe200078e0006 */
[----:B------:R-:W-:Y:S01]  /*81c0*/  ISETP.GT.AND P2, PT, R3, 0x8, P5 ;  /* 0x000000080300780c */ /* 0x000fe20002f44270 */
[----:B------:R-:W-:Y:S01]  /*81d0*/  @P0 STG.E.U16 desc[UR36][R4.64+0x10], R140 ;  /* 0x0000108c04000986 */ /* 0x000fe2000c101524 */
[----:B------:R-:W-:Y:S01]  /*81e0*/  ISETP.GT.AND P0, PT, R152, 0x80, PT ;  /* 0x000000809800780c */ /* 0x000fe20003f04270 */
[----:B------:R-:W-:Y:S01]  /*81f0*/  IMAD.IADD R129, R9, 0x1, R137 ;  /* 0x0000000109817824 */ /* 0x000fe200078e0289 */
[----:B------:R-:W-:Y:S01]  /*8200*/  F2FP.F16.F32.PACK_AB R128, RZ, R128 ;  /* 0x00000080ff80723e */ /* 0x000fe200000000ff */
[----:B------:R-:W-:Y:S01]  /*8210*/  @P1 STG.E.U16 desc[UR36][R4.64+0x12], R141 ;  /* 0x0000128d04001986 */ /* 0x000fe2000c101524 */
[C---:B------:R-:W-:Y:S01]  /*8220*/  ISETP.GT.AND P1, PT, R3.reuse, RZ, P0 ;  /* 0x000000ff0300720c */ /* 0x040fe20000724270 */
[----:B------:R-:W-:Y:S01]  /*8230*/  IMAD.SHL.U32 R15, R12, 0x100, RZ ;  /* 0x000001000c0f7824 */ /* 0x000fe200078e00ff */
[----:B------:R-:W-:Y:S01]  /*8240*/  F2FP.F16.F32.PACK_AB R142, RZ, R142 ;  /* 0x0000008eff8e723e */ /* 0x000fe200000000ff */
[----:B------:R-:W-:Y:S01]  /*8250*/  @P3 STG.E.U16 desc[UR36][R6.64+0x12], R143 ;  /* 0x0000128f06003986 */ /* 0x000fe2000c101524 */
[----:B------:R-:W-:Y:S01]  /*8260*/  ISETP.GT.AND P3, PT, R3, 0x1, P0 ;  /* 0x000000010300780c */ /* 0x000fe20000764270 */
[-C--:B------:R-:W-:Y:S01]  /*8270*/  FMUL R20, R130, R145.reuse ;  /* 0x0000009182147220 */ /* 0x080fe20000400000 */
[----:B------:R-:W-:Y:S01]  /*8280*/  PRMT R11, R128, 0x7610, R11 ;  /* 0x00007610800b7816 */ /* 0x000fe2000000000b */
[----:B------:R-:W-:Y:S01]  /*8290*/  @P2 STG.E.U16 desc[UR36][R6.64+0x10], R142 ;  /* 0x0000108e06002986 */ /* 0x000fe2000c101524 */
[----:B------:R-:W-:Y:S01]  /*82a0*/  F2FP.F16.F32.PACK_AB R8, RZ, R8 ;  /* 0x00000008ff08723e */ /* 0x000fe200000000ff */
[----:B------:R-:W-:Y:S01]  /*82b0*/  FMUL R137, R131, R145 ;  /* 0x0000009183897220 */ /* 0x000fe20000400000 */
[C---:B------:R-:W-:Y:S01]  /*82c0*/  SHF.L.U64.HI R14, R12.reuse, 0x8, R13 ;  /* 0x000000080c0e7819 */ /* 0x040fe2000001020d */
[----:B------:R-:W-:Y:S01]  /*82d0*/  IMAD.WIDE.U32 R12, R12, 0xf0, R6 ;  /* 0x000000f00c0c7825 */ /* 0x000fe200078e0006 */
[----:B-1----:R-:W-:-:S03]  /*82e0*/  PRMT R138, R8, 0x7610, R138 ;  /* 0x00007610088a7816 */ /* 0x002fc6000000008a */
[----:B------:R-:W-:Y:S01]  /*82f0*/  FMUL R132, R132, R145 ;  /* 0x0000009184847220 */ /* 0x000fe20000400000 */
[----:B------:R-:W-:Y:S01]  /*8300*/  F2FP.F16.F32.PACK_AB R20, RZ, R20 ;  /* 0x00000014ff14723e */ /* 0x000fe200000000ff */
[--C-:B------:R-:W-:Y:S01]  /*8310*/  @P1 IMAD.MOV.U32 R128, RZ, RZ, R136.reuse ;  /* 0x000000ffff801224 */ /* 0x100fe200078e0088 */
[----:B------:R-:W-:Y:S01]  /*8320*/  F2FP.F16.F32.PACK_AB R137, RZ, R137 ;  /* 0x00000089ff89723e */ /* 0x000fe200000000ff */
[----:B------:R-:W-:Y:S02]  /*8330*/  IMAD.IADD R13, R9, 0x1, R13 ;  /* 0x00000001090d7824 */ /* 0x000fe400078e020d */
[-C--:B------:R-:W-:Y:S01]  /*8340*/  FMUL R133, R133, R145.reuse ;  /* 0x0000009185857220 */ /* 0x080fe20000400000 */
[----:B------:R-:W-:Y:S01]  /*8350*/  F2FP.F16.F32.PACK_AB R132, RZ, R132 ;  /* 0x00000084ff84723e */ /* 0x000fe200000000ff */
[----:B------:R0:W-:Y:S01]  /*8360*/  @P1 STG.E.U16 desc[UR36][R128.64], R11 ;  /* 0x0000000b80001986 */ /* 0x0001e2000c101524 */
[--C-:B------:R-:W-:Y:S01]  /*8370*/  IADD3 R10, P1, P2, R23, R136, R15.reuse ;  /* 0x00000088170a7210 */ /* 0x100fe20007a3e00f */
[----:B------:R-:W-:Y:S01]  /*8380*/  FMUL R134, R134, R145 ;  /* 0x0000009186867220 */ /* 0x000fe20000400000 */
[----:B------:R-:W-:Y:S01]  /*8390*/  F2FP.F16.F32.PACK_AB R133, RZ, R133 ;  /* 0x00000085ff85723e */ /* 0x000fe200000000ff */
[-C--:B------:R-:W-:Y:S01]  /*83a0*/  FMUL R135, R135, R145.reuse ;  /* 0x0000009187877220 */ /* 0x080fe20000400000 */
[-C--:B------:R-:W-:Y:S01]  /*83b0*/  FMUL R120, R120, R145.reuse ;  /* 0x0000009178787220 */ /* 0x080fe20000400000 */
[-C--:B------:R-:W-:Y:S01]  /*83c0*/  FMUL R121, R121, R145.reuse ;  /* 0x0000009179797220 */ /* 0x080fe20000400000 */
[----:B------:R-:W-:Y:S01]  /*83d0*/  F2FP.F16.F32.PACK_AB R134, RZ, R134 ;  /* 0x00000086ff86723e */ /* 0x000fe200000000ff */
[----:B------:R-:W-:Y:S01]  /*83e0*/  FMUL R122, R122, R145 ;  /* 0x000000917a7a7220 */ /* 0x000fe20000400000 */
[----:B------:R-:W-:Y:S01]  /*83f0*/  F2FP.F16.F32.PACK_AB R135, RZ, R135 ;  /* 0x00000087ff87723e */ /* 0x000fe200000000ff */
[----:B------:R-:W-:Y:S01]  /*8400*/  FMUL R123, R123, R145 ;  /* 0x000000917b7b7220 */ /* 0x000fe20000400000 */
[----:B------:R-:W-:Y:S01]  /*8410*/  F2FP.F16.F32.PACK_AB R120, RZ, R120 ;  /* 0x00000078ff78723e */ /* 0x000fe200000000ff */
[----:B0-----:R-:W-:Y:S01]  /*8420*/  @P3 IMAD.MOV.U32 R128, RZ, RZ, R136 ;  /* 0x000000ffff803224 */ /* 0x001fe200078e0088 */
[--C-:B------:R-:W-:Y:S01]  /*8430*/  IADD3.X R11, R21, R129, R14.reuse, P1, P2 ;  /* 0x00000081150b7210 */ /* 0x100fe20000fe440e */
[-C--:B------:R-:W-:Y:S01]  /*8440*/  FMUL R124, R124, R145.reuse ;  /* 0x000000917c7c7220 */ /* 0x080fe20000400000 */
[----:B------:R-:W-:Y:S01]  /*8450*/  IADD3 R8, P1, P2, R23, R12, R15 ;  /* 0x0000000c17087210 */ /* 0x000fe20007a3e00f */
[-C--:B------:R-:W-:Y:S01]  /*8460*/  FMUL R125, R125, R145.reuse ;  /* 0x000000917d7d7220 */ /* 0x080fe20000400000 */
[----:B------:R-:W-:Y:S01]  /*8470*/  @P3 STG.E.U16 desc[UR36][R128.64+0x2], R138 ;  /* 0x0000028a80003986 */ /* 0x000fe2000c101524 */
[----:B------:R-:W-:Y:S01]  /*8480*/  ISETP.GT.AND P3, PT, R152, 0x88, PT ;  /* 0x000000889800780c */ /* 0x000fe20003f64270 */
[----:B------:R-:W-:Y:S01]  /*8490*/  FMUL R126, R126, R145 ;  /* 0x000000917e7e7220 */ /* 0x000fe20000400000 */
[----:B------:R-:W-:Y:S01]  /*84a0*/  IADD3.X R9, R21, R13, R14, P1, P2 ;  /* 0x0000000d15097210 */ /* 0x000fe20000fe440e */
[-C--:B------:R-:W-:Y:S01]  /*84b0*/  FMUL R127, R127, R145.reuse ;  /* 0x000000917f7f7220 */ /* 0x080fe20000400000 */
[----:B------:R-:W-:Y:S01]  /*84c0*/  IADD3 R130, P2, R23, R136, RZ ;  /* 0x0000008817827210 */ /* 0x000fe20007f5e0ff */
[-C--:B------:R-:W-:Y:S01]  /*84d0*/  FMUL R112, R112, R145.reuse ;  /* 0x0000009170707220 */ /* 0x080fe20000400000 */
[----:B------:R-:W-:Y:S01]  /*84e0*/  ISETP.GT.AND P1, PT, R3, RZ, P3 ;  /* 0x000000ff0300720c */ /* 0x000fe20001f24270 */
[----:B------:R-:W-:Y:S01]  /*84f0*/  FMUL R113, R113, R145 ;  /* 0x0000009171717220 */ /* 0x000fe20000400000 */
[----:B------:R-:W-:Y:S01]  /*8500*/  F2FP.F16.F32.PACK_AB R121, RZ, R121 ;  /* 0x00000079ff79723e */ /* 0x000fe200000000ff */
[--C-:B------:R-:W-:Y:S01]  /*8510*/  IMAD.X R131, R21, 0x1, R129.reuse, P2 ;  /* 0x0000000115837824 */ /* 0x100fe200010e0681 */
[----:B------:R-:W-:Y:S01]  /*8520*/  ISETP.GT.AND P2, PT, R3, 0x1, P3 ;  /* 0x000000010300780c */ /* 0x000fe20001f44270 */
[-C--:B------:R-:W-:Y:S01]  /*8530*/  FMUL R114, R114, R145.reuse ;  /* 0x0000009172727220 */ /* 0x080fe20000400000 */
[----:B------:R-:W-:Y:S01]  /*8540*/  F2FP.F16.F32.PACK_AB R122, RZ, R122 ;  /* 0x0000007aff7a723e */ /* 0x000fe200000000ff */
[----:B------:R-:W-:Y:S01]  /*8550*/  FMUL R115, R115, R145 ;  /* 0x0000009173737220 */ /* 0x000fe20000400000 */
[----:B------:R-:W-:Y:S01]  /*8560*/  F2FP.F16.F32.PACK_AB R123, RZ, R123 ;  /* 0x0000007bff7b723e */ /* 0x000fe200000000ff */
[-C--:B------:R-:W-:Y:S01]  /*8570*/  FMUL R116, R116, R145.reuse ;  /* 0x0000009174747220 */ /* 0x080fe20000400000 */
[----:B------:R-:W-:Y:S01]  /*8580*/  F2FP.F16.F32.PACK_AB R124, RZ, R124 ;  /* 0x0000007cff7c723e */ /* 0x000fe200000000ff */
[----:B------:R-:W-:Y:S01]  /*8590*/  FMUL R117, R117, R145 ;  /* 0x0000009175757220 */ /* 0x000fe20000400000 */
[----:B------:R-:W-:Y:S01]  /*85a0*/  F2FP.F16.F32.PACK_AB R125, RZ, R125 ;  /* 0x0000007dff7d723e */ /* 0x000fe200000000ff */
[----:B------:R0:W-:Y:S01]  /*85b0*/  @P1 STG.E.U16 desc[UR36][R130.64], R20 ;  /* 0x0000001482001986 */ /* 0x0001e2000c101524 */
[C---:B------:R-:W-:Y:S01]  /*85c0*/  ISETP.GT.AND P1, PT, R3.reuse, 0x8, P0 ;  /* 0x000000080300780c */ /* 0x040fe20000724270 */
[-C--:B------:R-:W-:Y:S01]  /*85d0*/  FMUL R118, R118, R145.reuse ;  /* 0x0000009176767220 */ /* 0x080fe20000400000 */
[----:B------:R-:W-:Y:S01]  /*85e0*/  F2FP.F16.F32.PACK_AB R126, RZ, R126 ;  /* 0x0000007eff7e723e */ /* 0x000fe200000000ff */
[----:B------:R-:W-:Y:S01]  /*85f0*/  @P2 STG.E.U16 desc[UR36][R130.64+0x2], R137 ;  /* 0x0000028982002986 */ /* 0x000fe2000c101524 */
[----:B------:R-:W-:Y:S01]  /*8600*/  ISETP.GT.AND P2, PT, R3, 0x9, P0 ;  /* 0x000000090300780c */ /* 0x000fe20000744270 */
[----:B------:R-:W-:Y:S01]  /*8610*/  FMUL R119, R119, R145 ;  /* 0x0000009177777220 */ /* 0x000fe20000400000 */
[----:B------:R-:W-:Y:S01]  /*8620*/  F2FP.F16.F32.PACK_AB R127, RZ, R127 ;  /* 0x0000007fff7f723e */ /* 0x000fe200000000ff */
[-C--:B------:R-:W-:Y:S01]  /*8630*/  FMUL R104, R104, R145.reuse ;  /* 0x0000009168687220 */ /* 0x080fe20000400000 */
[----:B------:R-:W-:Y:S01]  /*8640*/  F2FP.F16.F32.PACK_AB R112, RZ, R112 ;  /* 0x00000070ff70723e */ /* 0x000fe200000000ff */
[----:B------:R-:W-:Y:S01]  /*8650*/  FMUL R105, R105, R145 ;  /* 0x0000009169697220 */ /* 0x000fe20000400000 */
[----:B------:R-:W-:Y:S01]  /*8660*/  F2FP.F16.F32.PACK_AB R113, RZ, R113 ;  /* 0x00000071ff71723e */ /* 0x000fe200000000ff */
[-C--:B------:R-:W-:Y:S01]  /*8670*/  FMUL R106, R106, R145.reuse ;  /* 0x000000916a6a7220 */ /* 0x080fe20000400000 */
[----:B0-----:R-:W-:Y:S01]  /*8680*/  PRMT R20, R133, 0x7610, R20 ;  /* 0x0000761085147816 */ /* 0x001fe20000000014 */
[--C-:B------:R-:W-:Y:S01]  /*8690*/  @P1 IMAD.MOV.U32 R128, RZ, RZ, R136.reuse ;  /* 0x000000ffff801224 */ /* 0x100fe200078e0088 */
[----:B------:R-:W-:Y:S01]  /*86a0*/  F2FP.F16.F32.PACK_AB R114, RZ, R114 ;  /* 0x00000072ff72723e */ /* 0x000fe200000000ff */
[----:B------:R-:W-:Y:S01]  /*86b0*/  FMUL R107, R107, R145 ;  /* 0x000000916b6b7220 */ /* 0x000fe20000400000 */
[----:B------:R-:W-:Y:S01]  /*86c0*/  F2FP.F16.F32.PACK_AB R115, RZ, R115 ;  /* 0x00000073ff73723e */ /* 0x000fe200000000ff */
[--C-:B------:R-:W-:Y:S01]  /*86d0*/  @P2 IMAD.MOV.U32 R133, RZ, RZ, R129.reuse ;  /* 0x000000ffff852224 */ /* 0x100fe200078e0081 */
[----:B------:R0:W-:Y:S01]  /*86e0*/  @P1 STG.E.U16 desc[UR36][R128.64+0x10], R132 ;  /* 0x0000108480001986 */ /* 0x0001e2000c101524 */
        /* <DEDUP_REMOVED lines=9> */
[----:B------:R-:W-:Y:S01]  /*8780*/  FMUL R96, R96, R145 ;  /* 0x0000009160607220 */ /* 0x000fe20000400000 */
[----:B------:R-:W-:Y:S01]  /*8790*/  F2FP.F16.F32.PACK_AB R104, RZ, R104 ;  /* 0x00000068ff68723e */ /* 0x000fe200000000ff */
[----:B0-----:R-:W-:Y:S01]  /*87a0*/  @P2 IMAD.MOV.U32 R132, RZ, RZ, R136 ;  /* 0x000000ffff842224 */ /* 0x001fe200078e0088 */
[----:B------:R-:W-:Y:S01]  /*87b0*/  F2FP.F16.F32.PACK_AB R105, RZ, R105 ;  /* 0x00000069ff69723e */ /* 0x000fe200000000ff */
[-C--:B------:R-:W-:Y:S01]  /*87c0*/  FMUL R97, R97, R145.reuse ;  /* 0x0000009161617220 */ /* 0x080fe20000400000 */
[----:B------:R-:W-:Y:S01]  /*87d0*/  F2FP.F16.F32.PACK_AB R106, RZ, R106 ;  /* 0x0000006aff6a723e */ /* 0x000fe200000000ff */
[-C--:B------:R-:W-:Y:S01]  /*87e0*/  FMUL R98, R98, R145.reuse ;  /* 0x0000009162627220 */ /* 0x080fe20000400000 */
[----:B------:R0:W-:Y:S01]  /*87f0*/  @P2 STG.E.U16 desc[UR36][R132.64+0x12], R20 ;  /* 0x0000121484002986 */ /* 0x0001e2000c101524 */
[----:B------:R-:W-:Y:S01]  /*8800*/  ISETP.GT.AND P2, PT, R3, 0x9, P3 ;  /* 0x000000090300780c */ /* 0x000fe20001f44270 */
[----:B------:R-:W-:Y:S01]  /*8810*/  FMUL R99, R99, R145 ;  /* 0x0000009163637220 */ /* 0x000fe20000400000 */
[----:B------:R-:W-:Y:S01]  /*8820*/  F2FP.F16.F32.PACK_AB R107, RZ, R107 ;  /* 0x0000006bff6b723e */ /* 0x000fe200000000ff */
[----:B------:R-:W-:Y:S01]  /*8830*/  @P1 STG.E.U16 desc[UR36][R130.64+0x10], R134 ;  /* 0x0000108682001986 */ /* 0x000fe2000c101524 */
[----:B------:R-:W-:Y:S01]  /*8840*/  IADD3 R128, P1, R15, R136, RZ ;  /* 0x000000880f807210 */ /* 0x000fe20007f3e0ff */
[-C--:B------:R-:W-:Y:S01]  /*8850*/  FMUL R100, R100, R145.reuse ;  /* 0x0000009164647220 */ /* 0x080fe20000400000 */
[----:B------:R-:W-:Y:S01]  /*8860*/  F2FP.F16.F32.PACK_AB R108, RZ, R108 ;  /* 0x0000006cff6c723e */ /* 0x000fe200000000ff */
[----:B------:R-:W-:Y:S01]  /*8870*/  FMUL R101, R101, R145 ;  /* 0x0000009165657220 */ /* 0x000fe20000400000 */
[----:B------:R-:W-:Y:S01]  /*8880*/  F2FP.F16.F32.PACK_AB R109, RZ, R109 ;  /* 0x0000006dff6d723e */ /* 0x000fe200000000ff */
[----:B------:R-:W-:Y:S01]  /*8890*/  IMAD.X R129, R14, 0x1, R129, P1 ;  /* 0x000000010e817824 */ /* 0x000fe200008e0681 */
[----:B------:R-:W-:Y:S01]  /*88a0*/  F2FP.F16.F32.PACK_AB R110, RZ, R110 ;  /* 0x0000006eff6e723e */ /* 0x000fe200000000ff */
[-C--:B------:R-:W-:Y:S01]  /*88b0*/  FMUL R102, R102, R145.reuse ;  /* 0x0000009166667220 */ /* 0x080fe20000400000 */
[----:B0-----:R-:W-:Y:S01]  /*88c0*/  PRMT R20, R120, 0x7610, R20 ;  /* 0x0000761078147816 */ /* 0x001fe20000000014 */
[----:B------:R-:W-:Y:S01]  /*88d0*/  @P2 STG.E.U16 desc[UR36][R130.64+0x12], R135 ;  /* 0x0000128782002986 */ /* 0x000fe2000c101524 */
[----:B------:R-:W-:Y:S01]  /*88e0*/  ISETP.GT.AND P2, PT, R152, 0x100, PT ;  /* 0x000001009800780c */ /* 0x000fe20003f44270 */
[----:B------:R-:W-:Y:S01]  /*88f0*/  FMUL R103, R103, R145 ;  /* 0x0000009167677220 */ /* 0x000fe20000400000 */
[----:B------:R-:W-:Y:S01]  /*8900*/  F2FP.F16.F32.PACK_AB R111, RZ, R111 ;  /* 0x0000006fff6f723e */ /* 0x000fe200000000ff */
[-C--:B------:R-:W-:Y:S01]  /*8910*/  FMUL R88, R88, R145.reuse ;  /* 0x0000009158587220 */ /* 0x080fe20000400000 */
[----:B------:R-:W-:Y:S01]  /*8920*/  ISETP.GT.AND P1, PT, R3, RZ, P2 ;  /* 0x000000ff0300720c */ /* 0x000fe20001724270 */
        /* <DEDUP_REMOVED lines=12> */
[----:B------:R-:W-:Y:S01]  /*89f0*/  @P1 STG.E.U16 desc[UR36][R128.64], R20 ;  /* 0x0000001480001986 */ /* 0x000fe2000c101524 */
        /* <DEDUP_REMOVED lines=14> */
[----:B------:R-:W-:Y:S01]  /*8ae0*/  IADD3 R120, P1, R23, R128, RZ ;  /* 0x0000008017787210 */ /* 0x000fe20007f3e0ff */
        /* <DEDUP_REMOVED lines=11> */
[----:B0-----:R-:W-:Y:S01]  /*8ba0*/  IADD3.X R121, R21, R129, RZ, P1, !PT ;  /* 0x0000008115797210 */ /* 0x001fe20000ffe4ff */
[-C--:B------:R-:W-:Y:S01]  /*8bb0*/  FMUL R75, R75, R145.reuse ;  /* 0x000000914b4b7220 */ /* 0x080fe20000400000 */
        /* <DEDUP_REMOVED lines=45> */
[--C-:B0-----:R-:W-:Y:S01]  /*8e90*/  @P6 IMAD.MOV.U32 R120, RZ, RZ, R128.reuse ;  /* 0x000000ffff786224 */ /* 0x101fe200078e0080 */
[----:B------:R-:W-:Y:S01]  /*8ea0*/  F2FP.F16.F32.PACK_AB R68, RZ, R68 ;  /* 0x00000044ff44723e */ /* 0x000fe200000000ff */
[--C-:B------:R-:W-:Y:S01]  /*8eb0*/  @P6 IMAD.MOV.U32 R121, RZ, RZ, R129.reuse ;  /* 0x000000ffff796224 */ /* 0x100fe200078e0081 */
        /* <DEDUP_REMOVED lines=20> */
[----:B------:R-:W-:Y:S01]  /*9000*/  @P6 IMAD.MOV.U32 R121, RZ, RZ, R129 ;  /* 0x000000ffff796224 */ /* 0x000fe200078e0081 */
[----:B------:R-:W-:Y:S01]  /*9010*/  F2FP.F16.F32.PACK_AB R62, RZ, R62 ;  /* 0x0000003eff3e723e */ /* 0x000fe200000000ff */
[----:B------:R-:W-:Y:S01]  /*9020*/  FMUL R40, R40, R145 ;  /* 0x0000009128287220 */ /* 0x000fe20000400000 */
[----:B------:R-:W-:Y:S01]  /*9030*/  F2FP.F16.F32.PACK_AB R63, RZ, R63 ;  /* 0x0000003fff3f723e */ /* 0x000fe200000000ff */
[----:B------:R-:W-:Y:S01]  /*9040*/  FMUL R41, R41, R145 ;  /* 0x0000009129297220 */ /* 0x000fe20000400000 */
[----:B------:R-:W-:Y:S01]  /*9050*/  @P6 STG.E.U16 desc[UR36][R120.64+0x12], R125 ;  /* 0x0000127d78006986 */ /* 0x000fe2000c101524 */
[----:B------:R-:W-:Y:S01]  /*9060*/  IADD3 R122, P6, R128, R23, RZ ;  /* 0x00000017807a7210 */ /* 0x000fe20007fde0ff */
[-C--:B------:R-:W-:Y:S01]  /*9070*/  FMUL R42, R42, R145.reuse ;  /* 0x000000912a2a7220 */ /* 0x080fe20000400000 */
[----:B------:R-:W-:Y:S01]  /*9080*/  F2FP.F16.F32.PACK_AB R48, RZ, R48 ;  /* 0x00000030ff30723e */ /* 0x000fe200000000ff */
[----:B------:R-:W-:Y:S01]  /*9090*/  FMUL R43, R43, R145 ;  /* 0x000000912b2b7220 */ /* 0x000fe20000400000 */
[----:B------:R-:W-:Y:S01]  /*90a0*/  F2FP.F16.F32.PACK_AB R49, RZ, R49 ;  /* 0x00000031ff31723e */ /* 0x000fe200000000ff */
[----:B------:R-:W-:Y:S01]  /*90b0*/  IMAD.X R123, R129, 0x1, R21, P6 ;  /* 0x00000001817b7824 */ /* 0x000fe200030e0615 */
        /* <DEDUP_REMOVED lines=25> */
[-C--:B------:R-:W-:Y:S01]  /*9250*/  FMUL R39, R39, R145.reuse ;  /* 0x0000009127277220 */ /* 0x080fe20000400000 */
        /* <DEDUP_REMOVED lines=20> */
[----:B------:R-:W-:-:S02]  /*93a0*/  F2FP.F16.F32.PACK_AB R37, RZ, R37 ;  /* 0x00000025ff25723e */ /* 0x000fc400000000ff */
[----:B------:R-:W-:Y:S02]  /*93b0*/  F2FP.F16.F32.PACK_AB R38, RZ, R38 ;  /* 0x00000026ff26723e */ /* 0x000fe400000000ff */
[----:B------:R-:W-:Y:S02]  /*93c0*/  F2FP.F16.F32.PACK_AB R39, RZ, R39 ;  /* 0x00000027ff27723e */ /* 0x000fe400000000ff */
[----:B------:R-:W-:Y:S02]  /*93d0*/  F2FP.F16.F32.PACK_AB R24, RZ, R24 ;  /* 0x00000018ff18723e */ /* 0x000fe400000000ff */
[----:B------:R-:W-:Y:S01]  /*93e0*/  F2FP.F16.F32.PACK_AB R25, RZ, R25 ;  /* 0x00000019ff19723e */ /* 0x000fe200000000ff */
[----:B------:R-:W-:Y:S01]  /*93f0*/  @P6 STG.E.U16 desc[UR36][R4.64+0x22], R113 ;  /* 0x0000227104006986 */ /* 0x000fe2000c101524 */
[----:B------:R-:W-:Y:S02]  /*9400*/  ISETP.GT.AND P6, PT, R3, 0x10, P5 ;  /* 0x000000100300780c */ /* 0x000fe40002fc4270 */
[----:B------:R-:W-:-:S02]  /*9410*/  F2FP.F16.F32.PACK_AB R26, RZ, R26 ;  /* 0x0000001aff1a723e */ /* 0x000fc400000000ff */
[----:B------:R-:W-:Y:S02]  /*9420*/  F2FP.F16.F32.PACK_AB R27, RZ, R27 ;  /* 0x0000001bff1b723e */ /* 0x000fe400000000ff */
[----:B------:R-:W-:Y:S02]  /*9430*/  F2FP.F16.F32.PACK_AB R28, RZ, R28 ;  /* 0x0000001cff1c723e */ /* 0x000fe400000000ff */
[----:B------:R-:W-:Y:S02]  /*9440*/  F2FP.F16.F32.PACK_AB R29, RZ, R29 ;  /* 0x0000001dff1d723e */ /* 0x000fe400000000ff */
[----:B------:R-:W-:Y:S02]  /*9450*/  F2FP.F16.F32.PACK_AB R30, RZ, R30 ;  /* 0x0000001eff1e723e */ /* 0x000fe400000000ff */
[----:B------:R-:W-:Y:S01]  /*9460*/  F2FP.F16.F32.PACK_AB R31, RZ, R31 ;  /* 0x0000001fff1f723e */ /* 0x000fe200000000ff */
[----:B------:R-:W-:Y:S01]  /*9470*/  @P6 STG.E.U16 desc[UR36][R6.64+0x20], R114 ;  /* 0x0000207206006986 */ /* 0x000fe2000c101524 */
[----:B------:R-:W-:-:S13]  /*9480*/  ISETP.GT.AND P6, PT, R3, 0x11, P5 ;  /* 0x000000110300780c */ /* 0x000fda0002fc4270 */
        /* <DEDUP_REMOVED lines=9> */
[----:B0-----:R-:W-:-:S05]  /*9520*/  IADD3 R10, P6, R15, R12, RZ ;  /* 0x0000000c0f0a7210 */ /* 0x001fca0007fde0ff */
[----:B------:R-:W-:Y:S01]  /*9530*/  IMAD.X R11, R13, 0x1, R14, P6 ;  /* 0x000000010d0b7824 */ /* 0x000fe200030e060e */
[----:B------:R-:W-:-:S13]  /*9540*/  ISETP.GT.AND P6, PT, R3, 0x10, P0 ;  /* 0x000000100300780c */ /* 0x000fda00007c4270 */
[----:B------:R-:W-:Y:S01]  /*9550*/  @P6 STG.E.U16 desc[UR36][R12.64+0x20], R104 ;  /* 0x000020680c006986 */ /* 0x000fe2000c101524 */
[----:B------:R-:W-:-:S13]  /*9560*/  ISETP.GT.AND P6, PT, R3, 0x11, P0 ;  /* 0x000000110300780c */ /* 0x000fda00007c4270 */
[----:B------:R-:W-:Y:S01]  /*9570*/  @P6 STG.E.U16 desc[UR36][R12.64+0x22], R105 ;  /* 0x000022690c006986 */ /* 0x000fe2000c101524 */
[----:B------:R-:W-:-:S05]  /*9580*/  IADD3 R14, P6, R23, R12, RZ ;  /* 0x0000000c170e7210 */ /* 0x000fca0007fde0ff */
[----:B------:R-:W-:Y:S01]  /*9590*/  IMAD.X R15, R13, 0x1, R21, P6 ;  /* 0x000000010d0f7824 */ /* 0x000fe200030e0615 */
[----:B------:R-:W-:-:S05]  /*95a0*/  IADD3 R20, P6, R23, R10, RZ ;  /* 0x0000000a17147210 */ /* 0x000fca0007fde0ff */
[----:B------:R-:W-:Y:S01]  /*95b0*/  IMAD.X R21, R21, 0x1, R11, P6 ;  /* 0x0000000115157824 */ /* 0x000fe200030e060b */
        /* <DEDUP_REMOVED lines=132> */
[C---:B------:R-:W-:Y:S02]  /*9e00*/  ISETP.GT.AND P6, PT, R3.reuse, 0x48, P4 ;  /* 0x000000480300780c */ /* 0x040fe400027c4270 */
[----:B------:R-:W-:-:S11]  /*9e10*/  ISETP.GT.AND P4, PT, R3, 0x49, P4 ;  /* 0x000000490300780c */ /* 0x000fd60002784270 */
[----:B------:R-:W-:Y:S04]  /*9e20*/  @P6 STG.E.U16 desc[UR36][R4.64+0x90], R44 ;  /* 0x0000902c04006986 */ /* 0x000fe8000c101524 */
[----:B------:R0:W-:Y:S01]  /*9e30*/  @P4 STG.E.U16 desc[UR36][R4.64+0x92], R45 ;  /* 0x0000922d04004986 */ /* 0x0001e2000c101524 */
[C---:B------:R-:W-:Y:S02]  /*9e40*/  ISETP.GT.AND P4, PT, R3.reuse, 0x48, P5 ;  /* 0x000000480300780c */ /* 0x040fe40002f84270 */
[----:B------:R-:W-:-:S11]  /*9e50*/  ISETP.GT.AND P5, PT, R3, 0x49, P5 ;  /* 0x000000490300780c */ /* 0x000fd60002fa4270 */
[----:B------:R-:W-:Y:S01]  /*9e60*/  @P4 STG.E.U16 desc[UR36][R6.64+0x90], R46 ;  /* 0x0000902e06004986 */ /* 0x000fe2000c101524 */
[----:B------:R-:W-:-:S03]  /*9e70*/  ISETP.GT.AND P4, PT, R3, 0x40, P0 ;  /* 0x000000400300780c */ /* 0x000fc60000784270 */
[----:B------:R-:W-:Y:S01]  /*9e80*/  @P5 STG.E.U16 desc[UR36][R6.64+0x92], R47 ;  /* 0x0000922f06005986 */ /* 0x000fe2000c101524 */
[----:B------:R-:W-:-:S09]  /*9e90*/  ISETP.GT.AND P5, PT, R3, 0x41, P0 ;  /* 0x000000410300780c */ /* 0x000fd200007a4270 */
[----:B0-----:R-:W-:Y:S02]  /*9ea0*/  @P4 IMAD.MOV.U32 R4, RZ, RZ, R12 ;  /* 0x000000ffff044224 */ /* 0x001fe400078e000c */
[----:B------:R-:W-:-:S05]  /*9eb0*/  @P4 IMAD.MOV.U32 R5, RZ, RZ, R13 ;  /* 0x000000ffff054224 */ /* 0x000fca00078e000d */
[----:B------:R0:W-:Y:S01]  /*9ec0*/  @P4 STG.E.U16 desc[UR36][R4.64+0x80], R32 ;  /* 0x0000802004004986 */ /* 0x0001e2000c101524 */
[----:B------:R-:W-:Y:S01]  /*9ed0*/  ISETP.GT.AND P4, PT, R3, 0x40, P3 ;  /* 0x000000400300780c */ /* 0x000fe20001f84270 */
[----:B0-----:R-:W-:Y:S02]  /*9ee0*/  @P5 IMAD.MOV.U32 R4, RZ, RZ, R12 ;  /* 0x000000ffff045224 */ /* 0x001fe400078e000c */
[----:B------:R-:W-:-:S05]  /*9ef0*/  @P5 IMAD.MOV.U32 R5, RZ, RZ, R13 ;  /* 0x000000ffff055224 */ /* 0x000fca00078e000d */
[----:B------:R0:W-:Y:S01]  /*9f00*/  @P5 STG.E.U16 desc[UR36][R4.64+0x82], R33 ;  /* 0x0000822104005986 */ /* 0x0001e2000c101524 */
[----:B------:R-:W-:-:S04]  /*9f10*/  ISETP.GT.AND P5, PT, R3, 0x41, P3 ;  /* 0x000000410300780c */ /* 0x000fc80001fa4270 */
[----:B0-----:R-:W-:Y:S02]  /*9f20*/  @P4 IMAD.MOV.U32 R4, RZ, RZ, R14 ;  /* 0x000000ffff044224 */ /* 0x001fe400078e000e */
[----:B------:R-:W-:-:S05]  /*9f30*/  @P4 IMAD.MOV.U32 R5, RZ, RZ, R15 ;  /* 0x000000ffff054224 */ /* 0x000fca00078e000f */
[----:B------:R0:W-:Y:S01]  /*9f40*/  @P4 STG.E.U16 desc[UR36][R4.64+0x80], R34 ;  /* 0x0000802204004986 */ /* 0x0001e2000c101524 */
[C---:B------:R-:W-:Y:S02]  /*9f50*/  ISETP.GT.AND P4, PT, R3.reuse, 0x48, P0 ;  /* 0x000000480300780c */ /* 0x040fe40000784270 */
[----:B------:R-:W-:Y:S01]  /*9f60*/  ISETP.GT.AND P0, PT, R3, 0x49, P0 ;  /* 0x000000490300780c */ /* 0x000fe20000704270 */
        /* <DEDUP_REMOVED lines=8> */
[----:B------:R-:W-:-:S03]  /*9ff0*/  ISETP.GT.AND P4, PT, R3, 0x40, P2 ;  /* 0x000000400300780c */ /* 0x000fc60001784270 */
[----:B------:R-:W-:Y:S01]  /*a000*/  @P0 STG.E.U16 desc[UR36][R12.64+0x92], R37 ;  /* 0x000092250c000986 */ /* 0x000fe2000c101524 */
[----:B------:R-:W-:Y:S01]  /*a010*/  ISETP.GT.AND P0, PT, R3, 0x41, P2 ;  /* 0x000000410300780c */ /* 0x000fe20001704270 */
[----:B0-----:R-:W-:Y:S02]  /*a020*/  @P5 IMAD.MOV.U32 R4, RZ, RZ, R14 ;  /* 0x000000ffff045224 */ /* 0x001fe400078e000e */
[----:B------:R-:W-:-:S05]  /*a030*/  @P5 IMAD.MOV.U32 R5, RZ, RZ, R15 ;  /* 0x000000ffff055224 */ /* 0x000fca00078e000f */
[----:B------:R0:W-:Y:S01]  /*a040*/  @P5 STG.E.U16 desc[UR36][R4.64+0x90], R38 ;  /* 0x0000902604005986 */ /* 0x0001e2000c101524 */
[----:B------:R-:W-:-:S03]  /*a050*/  ISETP.GT.AND P5, PT, R3, 0x40, P1 ;  /* 0x000000400300780c */ /* 0x000fc60000fa4270 */
[----:B------:R-:W-:Y:S01]  /*a060*/  @P3 STG.E.U16 desc[UR36][R14.64+0x92], R39 ;  /* 0x000092270e003986 */ /* 0x000fe2000c101524 */
[----:B------:R-:W-:-:S03]  /*a070*/  ISETP.GT.AND P3, PT, R3, 0x41, P1 ;  /* 0x000000410300780c */ /* 0x000fc60000f64270 */
[----:B------:R-:W-:Y:S01]  /*a080*/  @P4 STG.E.U16 desc[UR36][R10.64+0x80], R24 ;  /* 0x000080180a004986 */ /* 0x000fe2000c101524 */
[C---:B------:R-:W-:Y:S02]  /*a090*/  ISETP.GT.AND P4, PT, R3.reuse, 0x48, P1 ;  /* 0x000000480300780c */ /* 0x040fe40000f84270 */
[C---:B------:R-:W-:Y:S01]  /*a0a0*/  ISETP.GT.AND P1, PT, R3.reuse, 0x49, P1 ;  /* 0x000000490300780c */ /* 0x040fe20000f24270 */
[----:B------:R-:W-:Y:S01]  /*a0b0*/  @P0 STG.E.U16 desc[UR36][R10.64+0x82], R25 ;  /* 0x000082190a000986 */ /* 0x000fe2000c101524 */
[C---:B------:R-:W-:Y:S01]  /*a0c0*/  ISETP.GT.AND P0, PT, R3.reuse, 0x48, P2 ;  /* 0x000000480300780c */ /* 0x040fe20001704270 */
[----:B0-----:R-:W-:Y:S01]  /*a0d0*/  @P5 IMAD.MOV.U32 R4, RZ, RZ, R8 ;  /* 0x000000ffff045224 */ /* 0x001fe200078e0008 */
[----:B------:R-:W-:Y:S01]  /*a0e0*/  ISETP.GT.AND P2, PT, R3, 0x49, P2 ;  /* 0x000000490300780c */ /* 0x000fe20001744270 */
[----:B------:R-:W-:-:S05]  /*a0f0*/  @P5 IMAD.MOV.U32 R5, RZ, RZ, R9 ;  /* 0x000000ffff055224 */ /* 0x000fca00078e0009 */
[----:B------:R0:W-:Y:S02]  /*a100*/  @P5 STG.E.U16 desc[UR36][R4.64+0x80], R26 ;  /* 0x0000801a04005986 */ /* 0x0001e4000c101524 */
[----:B0-----:R-:W-:Y:S02]  /*a110*/  @P3 IMAD.MOV.U32 R4, RZ, RZ, R8 ;  /* 0x000000ffff043224 */ /* 0x001fe400078e0008 */
[----:B------:R-:W-:-:S05]  /*a120*/  @P3 IMAD.MOV.U32 R5, RZ, RZ, R9 ;  /* 0x000000ffff053224 */ /* 0x000fca00078e0009 */
[----:B------:R0:W-:Y:S04]  /*a130*/  @P3 STG.E.U16 desc[UR36][R4.64+0x82], R27 ;  /* 0x0000821b04003986 */ /* 0x0001e8000c101524 */
[----:B------:R1:W-:Y:S04]  /*a140*/  @P0 STG.E.U16 desc[UR36][R10.64+0x90], R28 ;  /* 0x0000901c0a000986 */ /* 0x0003e8000c101524 */
[----:B------:R1:W-:Y:S01]  /*a150*/  @P2 STG.E.U16 desc[UR36][R10.64+0x92], R29 ;  /* 0x0000921d0a002986 */ /* 0x0003e2000c101524 */
[----:B0-----:R-:W-:Y:S02]  /*a160*/  @P4 IMAD.MOV.U32 R4, RZ, RZ, R8 ;  /* 0x000000ffff044224 */ /* 0x001fe400078e0008 */
[----:B------:R-:W-:-:S05]  /*a170*/  @P4 IMAD.MOV.U32 R5, RZ, RZ, R9 ;  /* 0x000000ffff054224 */ /* 0x000fca00078e0009 */
[----:B------:R1:W-:Y:S04]  /*a180*/  @P4 STG.E.U16 desc[UR36][R4.64+0x90], R30 ;  /* 0x0000901e04004986 */ /* 0x0003e8000c101524 */
[----:B------:R1:W-:Y:S02]  /*a190*/  @P1 STG.E.U16 desc[UR36][R8.64+0x92], R31 ;  /* 0x0000921f08001986 */ /* 0x0003e4000c101524 */
.L_x_261:
[----:B------:R-:W-:Y:S05]  /*a1a0*/  BSYNC B0 ;  /* 0x0000000000007941 */ /* 0x000fea0003800000 */
.L_x_29:
[----:B------:R-:W-:Y:S01]  /*a1b0*/  ULDC UR4, c[0x0][0xc] ;  /* 0x0000030000047ab9 */ /* 0x000fe20000000800 */
[----:B------:R-:W-:Y:S01]  /*a1c0*/  ULDC UR5, c[0x0][0x10] ;  /* 0x0000040000057ab9 */ /* 0x000fe20000000800 */
[----:B------:R-:W2:Y:S01]  /*a1d0*/  LDC R3, c[0x0][0x14] ;  /* 0x00000500ff037b82 */ /* 0x000ea20000000800 */
[----:B------:R-:W-:Y:S01]  /*a1e0*/  UIMAD.WIDE.U32 UR4, UR4, UR5, URZ ;  /* 0x00000005040472a5 */ /* 0x000fe2000f8e003f */
[----:B------:R-:W-:Y:S02]  /*a1f0*/  IMAD.MOV.U32 R147, RZ, RZ, -0x1 ;  /* 0xffffffffff937424 */ /* 0x000fe400078e00ff */
[----:B------:R-:W-:-:S03]  /*a200*/  IMAD.MOV.U32 R23, RZ, RZ, -0x1 ;  /* 0xffffffffff177424 */ /* 0x000fc600078e00ff */
[----:B--2---:R-:W-:-:S04]  /*a210*/  IMAD.WIDE.U32 R16, R3, UR4, R16 ;  /* 0x0000000403107c25 */ /* 0x004fc8000f8e0010 */
[----:B------:R-:W-:Y:S01]  /*a220*/  IMAD R3, R3, UR5, RZ ;  /* 0x0000000503037c24 */ /* 0x000fe2000f8e02ff */
[----:B------:R-:W-:Y:S02]  /*a230*/  ULDC.64 UR4, c[0x0][0x650] ;  /* 0x0001940000047ab9 */ /* 0x000fe40000000a00 */
[----:B------:R-:W-:Y:S01]  /*a240*/  ISETP.GE.U32.AND P0, PT, R16, UR4, PT ;  /* 0x0000000410007c0c */ /* 0x000fe2000bf06070 */
[--C-:B------:R-:W-:Y:S01]  /*a250*/  IMAD.IADD R17, R17, 0x1, R3.reuse ;  /* 0x0000000111117824 */ /* 0x100fe200078e0203 */
[----:B------:R-:W-:-:S04]  /*a260*/  PRMT R3, RZ, 0x7610, R3 ;  /* 0x00007610ff037816 */ /* 0x000fc80000000003 */
[----:B------:R-:W-:-:S13]  /*a270*/  ISETP.GE.U32.AND.EX P0, PT, R17, UR5, PT, P0 ;  /* 0x0000000511007c0c */ /* 0x000fda000bf06100 */
[----:B------:R-:W-:Y:S05]  /*a280*/  @P0 BRA `(.L_x_262) ;  /* 0x0000000400640947 */ /* 0x000fea0003800000 */
[----:B0-----:R-:W0:Y:S01]  /*a290*/  S2R R12, SR_CTAID.X ;  /* 0x00000000000c7919 */ /* 0x001e220000002500 */
[----:B-1--4-:R-:W1:Y:S01]  /*a2a0*/  LDC.64 R10, c[0x0][0x628] ;  /* 0x00018a00ff0a7b82 */ /* 0x012e620000000a00 */
[----:B------:R-:W-:Y:S01]  /*a2b0*/  ULDC UR4, c[0x0][0x150] ;  /* 0x0000540000047ab9 */ /* 0x000fe20000000800 */
[----:B---3--:R-:W-:Y:S01]  /*a2c0*/  IMAD.MOV.U32 R8, RZ, RZ, R16 ;  /* 0x000000ffff087224 */ /* 0x008fe200078e0010 */
[----:B------:R-:W2:Y:S01]  /*a2d0*/  S2R R24, SR_CTAID.Y ;  /* 0x0000000000187919 */ /* 0x000ea20000002600 */
[----:B------:R-:W-:-:S04]  /*a2e0*/  IMAD.MOV.U32 R9, RZ, RZ, R17 ;  /* 0x000000ffff097224 */ /* 0x000fc800078e0011 */
[----:B------:R-:W3:Y:S08]  /*a2f0*/  LDC R21, c[0x0][0x144] ;  /* 0x00005100ff157b82 */ /* 0x000ef00000000800 */
[----:B------:R-:W4:Y:S08]  /*a300*/  LDC R0, c[0x0][0x630] ;  /* 0x00018c00ff007b82 */ /* 0x000f300000000800 */
[----:B------:R-:W2:Y:S01]  /*a310*/  LDC.64 R14, c[0x0][0x620] ;  /* 0x00018800ff0e7b82 */ /* 0x000ea20000000a00 */
[----:B-1----:R-:W-:-:S04]  /*a320*/  ISETP.NE.U32.AND P0, PT, R10, RZ, PT ;  /* 0x000000ff0a00720c */ /* 0x002fc80003f05070 */
[----:B------:R-:W-:Y:S02]  /*a330*/  ISETP.NE.AND.EX P0, PT, R11, RZ, PT, P0 ;  /* 0x000000ff0b00720c */ /* 0x000fe40003f05300 */
[----:B0-----:R-:W-:-:S05]  /*a340*/  I2FP.F32.U32 R3, R12 ;  /* 0x0000000c00037245 */ /* 0x001fca0000201000 */
[----:B------:R-:W-:-:S04]  /*a350*/  FMUL R3, R3, UR4 ;  /* 0x0000000403037c20 */ /* 0x000fc80008400000 */
[----:B------:R0:W1:Y:S02]  /*a360*/  F2I.U32.TRUNC.NTZ R20, R3 ;  /* 0x0000000300147305 */ /* 0x000064000020f000 */
[----:B---34-:R-:W-:Y:S05]  /*a370*/  @!P0 BRA `(.L_x_263) ;  /* 0x0000000000288947 */ /* 0x018fea0003800000 */
[----:B0-----:R-:W0:Y:S02]  /*a380*/  LDC R3, c[0x0][0x634] ;  /* 0x00018d00ff037b82 */ /* 0x001e240000000800 */
        /* <DEDUP_REMOVED lines=9> */
.L_x_263:
[----:B------:R-:W3:Y:S01]  /*a420*/  LDC.64 R28, c[0x0][0x640] ;  /* 0x00019000ff1c7b82 */ /* 0x000ee20000000a00 */
[-CC-:B------:R-:W-:Y:S01]  /*a430*/  SHF.R.U64 R23, R8, R0.reuse, R9.reuse ;  /* 0x0000000008177219 */ /* 0x180fe20000001209 */
[----:B-1----:R-:W-:Y:S01]  /*a440*/  IMAD.MOV R20, RZ, RZ, -R20 ;  /* 0x000000ffff147224 */ /* 0x002fe200078e0a14 */
[----:B------:R-:W-:Y:S01]  /*a450*/  SHF.R.U32.HI R0, RZ, R0, R9 ;  /* 0x00000000ff007219 */ /* 0x000fe20000011609 */
[----:B------:R-:W-:Y:S01]  /*a460*/  ULDC UR4, c[0x0][0x154] ;  /* 0x0000550000047ab9 */ /* 0x000fe20000000800 */
[----:B0-----:R-:W-:Y:S01]  /*a470*/  IADD3 R3, P0, RZ, -R23, RZ ;  /* 0x80000017ff037210 */ /* 0x001fe20007f1e0ff */
[----:B------:R-:W-:Y:S02]  /*a480*/  IMAD R21, R21, R20, R12 ;  /* 0x0000001415157224 */ /* 0x000fe400078e020c */
[----:B------:R-:W0:Y:S01]  /*a490*/  LDC R6, c[0x0][0x618] ;  /* 0x00018600ff067b82 */ /* 0x000e220000000800 */
[----:B------:R-:W-:Y:S01]  /*a4a0*/  IADD3.X R5, RZ, ~R0, RZ, P0, !PT ;  /* 0x80000000ff057210 */ /* 0x000fe200007fe4ff */
[----:B------:R-:W-:-:S04]  /*a4b0*/  IMAD.MOV.U32 R7, RZ, RZ, 0x1 ;  /* 0x00000001ff077424 */ /* 0x000fc800078e00ff */
[-C--:B--2---:R-:W-:Y:S02]  /*a4c0*/  IMAD R0, R5, R14.reuse, RZ ;  /* 0x0000000e05007224 */ /* 0x084fe400078e02ff */
[----:B------:R-:W1:Y:S01]  /*a4d0*/  LDC R8, c[0x0][0x608] ;  /* 0x00018200ff087b82 */ /* 0x000e620000000800 */
[----:B------:R-:W-:-:S04]  /*a4e0*/  IMAD.WIDE.U32 R4, R3, R14, R16 ;  /* 0x0000000e03047225 */ /* 0x000fc800078e0010 */
[----:B------:R-:W-:Y:S01]  /*a4f0*/  IMAD R3, R3, R15, R0 ;  /* 0x0000000f03037224 */ /* 0x000fe200078e0200 */
[----:B------:R-:W-:Y:S02]  /*a500*/  I2FP.F32.U32 R0, R24 ;  /* 0x0000001800007245 */ /* 0x000fe40000201000 */
[----:B------:R-:W2:Y:S01]  /*a510*/  LDC R26, c[0x0][0x658] ;  /* 0x00019600ff1a7b82 */ /* 0x000ea20000000800 */
[----:B------:R-:W-:Y:S01]  /*a520*/  IMAD.IADD R3, R5, 0x1, R3 ;  /* 0x0000000105037824 */ /* 0x000fe200078e0203 */
[----:B---3--:R-:W-:Y:S01]  /*a530*/  ISETP.NE.U32.AND P0, PT, R28, RZ, PT ;  /* 0x000000ff1c00720c */ /* 0x008fe20003f05070 */
[----:B------:R-:W-:Y:S01]  /*a540*/  FMUL R0, R0, UR4 ;  /* 0x0000000400007c20 */ /* 0x000fe20008400000 */
[----:B------:R-:W-:Y:S02]  /*a550*/  IMAD.MOV.U32 R5, RZ, RZ, -0x1 ;  /* 0xffffffffff057424 */ /* 0x000fe400078e00ff */
[----:B------:R-:W-:Y:S01]  /*a560*/  ISETP.NE.AND.EX P0, PT, R29, RZ, PT, P0 ;  /* 0x000000ff1d00720c */ /* 0x000fe20003f05300 */
[----:B------:R3:W4:Y:S01]  /*a570*/  F2I.U32.TRUNC.NTZ R13, R0 ;  /* 0x00000000000d7305 */ /* 0x000722000020f000 */
[----:B------:R-:W3:Y:S01]  /*a580*/  LDC R15, c[0x0][0x148] ;  /* 0x00005200ff0f7b82 */ /* 0x000ee20000000800 */
[----:B0-----:R-:W-:-:S02]  /*a590*/  SHF.R.U64 R12, R4, R6, R3 ;  /* 0x00000006040c7219 */ /* 0x001fc40000001203 */
[----:B------:R-:W-:-:S05]  /*a5a0*/  SHF.R.U32.HI R3, RZ, R6, R3 ;  /* 0x00000006ff037219 */ /* 0x000fca0000011603 */
[----:B------:R-:W0:Y:S01]  /*a5b0*/  LDC R20, c[0x0][0x600] ;  /* 0x00018000ff147b82 */ /* 0x000e220000000800 */
[-CC-:B-1----:R-:W-:Y:S02]  /*a5c0*/  SHF.R.U64 R10, R12, R8.reuse, R3.reuse ;  /* 0x000000080c0a7219 */ /* 0x182fe40000001203 */
[----:B------:R-:W-:-:S05]  /*a5d0*/  SHF.R.U32.HI R3, RZ, R8, R3 ;  /* 0x00000008ff037219 */ /* 0x000fca0000011603 */
[----:B------:R-:W1:Y:S01]  /*a5e0*/  LDC R27, c[0x0][0x648] ;  /* 0x00019200ff1b7b82 */ /* 0x000e620000000800 */
[-C--:B--2---:R-:W-:Y:S02]  /*a5f0*/  SHF.L.U32 R4, R5, R26.reuse, RZ ;  /* 0x0000001a05047219 */ /* 0x084fe400000006ff */
[-CC-:B------:R-:W-:Y:S02]  /*a600*/  SHF.R.U64 R14, R10, R26.reuse, R3.reuse ;  /* 0x0000001a0a0e7219 */ /* 0x180fe40000001203 */
[----:B------:R-:W-:Y:S02]  /*a610*/  SHF.R.U32.HI R5, RZ, R26, R3 ;  /* 0x0000001aff057219 */ /* 0x000fe40000011603 */
[----:B------:R-:W-:Y:S01]  /*a620*/  LOP3.LUT R25, RZ, R4, RZ, 0x33, !PT ;  /* 0x00000004ff197212 */ /* 0x000fe200078e33ff */
[----:B------:R-:W2:Y:S01]  /*a630*/  LDC R30, c[0x0][0x638] ;  /* 0x00018e00ff1e7b82 */ /* 0x000ea20000000800 */
[----:B------:R-:W-:Y:S01]  /*a640*/  SHF.L.U32 R26, R7, R26, RZ ;  /* 0x0000001a071a7219 */ /* 0x000fe200000006ff */
[----:B------:R-:W-:-:S06]  /*a650*/  IMAD.MOV.U32 R4, RZ, RZ, R14 ;  /* 0x000000ffff047224 */ /* 0x000fcc00078e000e */
[----:B------:R-:W0:Y:S01]  /*a660*/  LDC R31, c[0x0][0x610] ;  /* 0x00018400ff1f7b82 */ /* 0x000e220000000800 */
[----:B----4-:R-:W-:Y:S05]  /*a670*/  @!P0 BRA `(.L_x_264) ;  /* 0x0000000000288947 */ /* 0x010fea0003800000 */
[----:B------:R-:W4:Y:S02]  /*a680*/  LDC R3, c[0x0][0x64c] ;  /* 0x00019300ff037b82 */ /* 0x000f240000000800 */
[----:B----4-:R-:W-:-:S05]  /*a690*/  IADD3 R3, P0, R14, R3, RZ ;  /* 0x000000030e037210 */ /* 0x010fca0007f1e0ff */
        /* <DEDUP_REMOVED lines=8> */
.L_x_264:
[----:B------:R-:W-:Y:S01]  /*a720*/  ISETP.NE.AND P0, PT, R2, 0x1, PT ;  /* 0x000000010200780c */ /* 0x000fe20003f05270 */
[----:B0-----:R-:W-:Y:S01]  /*a730*/  VIADD R7, R20, 0xffffffff ;  /* 0xffffffff14077836 */ /* 0x001fe20000000000 */
[----:B-1-3--:R-:W-:Y:S01]  /*a740*/  SHF.R.U64 R0, R4, R27, R5 ;  /* 0x0000001b04007219 */ /* 0x00afe20000001205 */
[----:B------:R-:W-:Y:S01]  /*a750*/  IMAD.MOV R13, RZ, RZ, -R13 ;  /* 0x000000ffff0d7224 */ /* 0x000fe200078e0a0d */
[----:B------:R-:W-:Y:S01]  /*a760*/  LOP3.LUT R5, R10, R25, RZ, 0xc0, !PT ;  /* 0x000000190a057212 */ /* 0x000fe200078ec0ff */
[----:B------:R-:W-:Y:S01]  /*a770*/  IMAD.MOV.U32 R4, RZ, RZ, 0x1 ;  /* 0x00000001ff047424 */ /* 0x000fe200078e00ff */
[----:B------:R-:W-:Y:S01]  /*a780*/  LOP3.LUT R12, R12, R7, RZ, 0xc0, !PT ;  /* 0x000000070c0c7212 */ /* 0x000fe200078ec0ff */
[----:B------:R-:W-:Y:S02]  /*a790*/  IMAD.MOV R3, RZ, RZ, -R0 ;  /* 0x000000ffff037224 */ /* 0x000fe400078e0a00 */
[----:B------:R-:W-:Y:S02]  /*a7a0*/  IMAD R0, R26, R0, R5 ;  /* 0x000000001a007224 */ /* 0x000fe400078e0205 */
[----:B--2---:R-:W-:-:S02]  /*a7b0*/  IMAD R3, R3, R30, R14 ;  /* 0x0000001e03037224 */ /* 0x004fc400078e020e */
[----:B------:R-:W-:Y:S02]  /*a7c0*/  @P0 IMAD R21, R15, R13, R24 ;  /* 0x0000000d0f150224 */ /* 0x000fe400078e0218 */
[----:B------:R-:W-:Y:S01]  /*a7d0*/  IMAD R5, R3, R20, R12 ;  /* 0x0000001403057224 */ /* 0x000fe200078e020c */
[----:B------:R-:W-:Y:S01]  /*a7e0*/  PRMT R3, R4, 0x7610, R3 ;  /* 0x0000761004037816 */ /* 0x000fe20000000003 */
[----:B------:R-:W-:-:S05]  /*a7f0*/  IMAD R0, R0, R31, R21 ;  /* 0x0000001f00007224 */ /* 0x000fca00078e0215 */
[----:B------:R-:W-:Y:S02]  /*a800*/  SEL R147, R5, R0, !P0 ;  /* 0x0000000005937207 */ /* 0x000fe40004000000 */
[----:B------:R-:W-:-:S07]  /*a810*/  SEL R0, R0, R5, !P0 ;  /* 0x0000000500007207 */ /* 0x000fce0004000000 */
.L_x_262:
[----:B------:R-:W-:Y:S01]  /*a820*/  LOP3.LUT P0, RZ, R3, 0xff, RZ, 0xc0, !PT ;  /* 0x000000ff03ff7812 */ /* 0x000fe2000780c0ff */
[----:B------:R-:W-:-:S12]  /*a830*/  IMAD.MOV.U32 R146, RZ, RZ, R0 ;  /* 0x000000ffff927224 */ /* 0x000fd800078e0000 */
[----:B------:R-:W-:Y:S05]  /*a840*/  @P0 BRA `(.L_x_265) ;  /* 0xffffff68001c0947 */ /* 0x000fea000383ffff */
[----:B------:R-:W-:Y:S05]  /*a850*/  EXIT ;  /* 0x000000000000794d */ /* 0x000fea0003800000 */
.L_x_4:
[----:B0-----:R-:W-:Y:S01]  /*a860*/  ULDC.64 UR4, c[0x0][0x650] ;  /* 0x0001940000047ab9 */ /* 0x001fe20000000a00 */
        /* <DEDUP_REMOVED lines=25> */
.L_x_267:
[--C-:B------:R-:W-:Y:S01]  /*aa00*/  SHF.R.U64 R12, R10, R14, R11.reuse ;  /* 0x0000000e0a0c7219 */ /* 0x100fe2000000120b */
[----:B------:R-:W0:Y:S01]  /*aa10*/  LDC R22, c[0x0][0x618] ;  /* 0x00018600ff167b82 */ /* 0x000e220000000800 */
[----:B------:R-:W-:Y:S01]  /*aa20*/  I2FP.F32.U32 R6, R4 ;  /* 0x0000000400067245 */ /* 0x000fe20000201000 */
[----:B------:R-:W-:Y:S01]  /*aa30*/  ULDC UR4, c[0x0][0x150] ;  /* 0x0000540000047ab9 */ /* 0x000fe20000000800 */
[----:B------:R-:W-:Y:S02]  /*aa40*/  SHF.R.U32.HI R5, RZ, R14, R11 ;  /* 0x0000000eff057219 */ /* 0x000fe4000001160b */
[----:B------:R-:W-:Y:S01]  /*aa50*/  IADD3 R9, P0, RZ, -R12, RZ ;  /* 0x8000000cff097210 */ /* 0x000fe20007f1e0ff */
[----:B------:R-:W-:Y:S01]  /*aa60*/  FMUL R11, R6, UR4 ;  /* 0x00000004060b7c20 */ /* 0x000fe20008400000 */
[----:B------:R-:W-:Y:S01]  /*aa70*/  ULDC UR4, c[0x0][0x154] ;  /* 0x0000550000047ab9 */ /* 0x000fe20000000800 */
[----:B------:R-:W1:Y:S02]  /*aa80*/  LDC.64 R24, c[0x0][0x640] ;  /* 0x00019000ff187b82 */ /* 0x000e640000000a00 */
[----:B------:R-:W-:-:S02]  /*aa90*/  IMAD.X R5, RZ, RZ, ~R5, P0 ;  /* 0x000000ffff057224 */ /* 0x000fc400000e0e05 */
[----:B------:R-:W2:Y:S01]  /*aaa0*/  F2I.U32.TRUNC.NTZ R11, R11 ;  /* 0x0000000b000b7305 */ /* 0x000ea2000020f000 */
[----:B------:R-:W-:-:S03]  /*aab0*/  IMAD.WIDE.U32 R6, R9, R20, R16 ;  /* 0x0000001409067225 */ /* 0x000fc600078e0010 */
[----:B------:R-:W3:Y:S01]  /*aac0*/  LDC R13, c[0x0][0x144] ;  /* 0x00005100ff0d7b82 */ /* 0x000ee20000000800 */
[----:B------:R-:W-:-:S04]  /*aad0*/  IMAD R8, R5, R20, RZ ;  /* 0x0000001405087224 */ /* 0x000fc800078e02ff */
[----:B------:R-:W-:Y:S02]  /*aae0*/  IMAD R5, R9, R21, R8 ;  /* 0x0000001509057224 */ /* 0x000fe400078e0208 */
[----:B------:R-:W-:Y:S01]  /*aaf0*/  IMAD.MOV.U32 R8, RZ, RZ, -0x1 ;  /* 0xffffffffff087424 */ /* 0x000fe200078e00ff */
[----:B------:R-:W4:Y:S01]  /*ab00*/  LDC R14, c[0x0][0x608] ;  /* 0x00018200ff0e7b82 */ /* 0x000f220000000800 */
[----:B------:R-:W-:Y:S01]  /*ab10*/  IMAD.IADD R5, R7, 0x1, R5 ;  /* 0x0000000107057824 */ /* 0x000fe200078e0205 */
[----:B------:R-:W-:-:S04]  /*ab20*/  I2FP.F32.U32 R7, R3 ;  /* 0x0000000300077245 */ /* 0x000fc80000201000 */
[-C--:B0-----:R-:W-:Y:S01]  /*ab30*/  SHF.R.U64 R10, R6, R22.reuse, R5 ;  /* 0x00000016060a7219 */ /* 0x081fe20000001205 */
[----:B--2---:R-:W-:Y:S01]  /*ab40*/  IMAD.MOV R6, RZ, RZ, -R11 ;  /* 0x000000ffff067224 */ /* 0x004fe200078e0a0b */
[----:B------:R-:W0:Y:S01]  /*ab50*/  LDC R9, c[0x0][0x658] ;  /* 0x00019600ff097b82 */ /* 0x000e220000000800 */
[----:B-1----:R-:W-:Y:S01]  /*ab60*/  ISETP.NE.U32.AND P0, PT, R24, RZ, PT ;  /* 0x000000ff1800720c */ /* 0x002fe20003f05070 */
[----:B------:R-:W-:Y:S01]  /*ab70*/  FMUL R7, R7, UR4 ;  /* 0x0000000407077c20 */ /* 0x000fe20008400000 */
[----:B------:R-:W-:Y:S02]  /*ab80*/  SHF.R.U32.HI R5, RZ, R22, R5 ;  /* 0x00000016ff057219 */ /* 0x000fe40000011605 */
[----:B------:R-:W-:-:S03]  /*ab90*/  ISETP.NE.AND.EX P0, PT, R25, RZ, PT, P0 ;  /* 0x000000ff1900720c */ /* 0x000fc60003f05300 */
[----:B------:R-:W1:Y:S01]  /*aba0*/  LDC R20, c[0x0][0x148] ;  /* 0x00005200ff147b82 */ /* 0x000e620000000800 */
[----:B---3--:R-:W-:Y:S02]  /*abb0*/  IMAD R23, R13, R6, R4 ;  /* 0x000000060d177224 */ /* 0x008fe400078e0204 */
[----:B------:R-:W-:-:S05]  /*abc0*/  IMAD.MOV.U32 R6, RZ, RZ, 0x1 ;  /* 0x00000001ff067424 */ /* 0x000fca00078e00ff */
[----:B------:R-:W2:Y:S01]  /*abd0*/  LDC R21, c[0x0][0x600] ;  /* 0x00018000ff157b82 */ /* 0x000ea20000000800 */
[-CC-:B----4-:R-:W-:Y:S02]  /*abe0*/  SHF.R.U64 R13, R10, R14.reuse, R5.reuse ;  /* 0x0000000e0a0d7219 */ /* 0x190fe40000001205 */
[----:B------:R-:W-:Y:S02]  /*abf0*/  SHF.R.U32.HI R4, RZ, R14, R5 ;  /* 0x0000000eff047219 */ /* 0x000fe40000011605 */
[----:B------:R3:W4:Y:S03]  /*ac00*/  F2I.U32.TRUNC.NTZ R14, R7 ;  /* 0x00000007000e7305 */ /* 0x000726000020f000 */
[----:B------:R-:W1:Y:S01]  /*ac10*/  LDC R26, c[0x0][0x648] ;  /* 0x00019200ff1a7b82 */ /* 0x000e620000000800 */
[-C--:B0-----:R-:W-:Y:S02]  /*ac20*/  SHF.R.U64 R15, R13, R9.reuse, R4 ;  /* 0x000000090d0f7219 */ /* 0x081fe40000001204 */
[----:B------:R-:W-:-:S02]  /*ac30*/  SHF.L.U32 R8, R8, R9, RZ ;  /* 0x0000000908087219 */ /* 0x000fc400000006ff */
[-C--:B------:R-:W-:Y:S01]  /*ac40*/  SHF.R.U32.HI R5, RZ, R9.reuse, R4 ;  /* 0x00000009ff057219 */ /* 0x080fe20000011604 */
[----:B------:R-:W-:Y:S01]  /*ac50*/  IMAD.MOV.U32 R4, RZ, RZ, R15 ;  /* 0x000000ffff047224 */ /* 0x000fe200078e000f */
[----:B------:R-:W-:Y:S01]  /*ac60*/  SHF.L.U32 R22, R6, R9, RZ ;  /* 0x0000000906167219 */ /* 0x000fe200000006ff */
[----:B------:R-:W0:Y:S01]  /*ac70*/  LDC R27, c[0x0][0x638] ;  /* 0x00018e00ff1b7b82 */ /* 0x000e220000000800 */
[----:B------:R-:W-:-:S07]  /*ac80*/  LOP3.LUT R28, RZ, R8, RZ, 0x33, !PT ;  /* 0x00000008ff1c7212 */ /* 0x000fce00078e33ff */
        /* <DEDUP_REMOVED lines=12> */
.L_x_268:
[----:B------:R-:W-:Y:S01]  /*ad50*/  ISETP.NE.AND P0, PT, R2, 0x1, PT ;  /* 0x000000010200780c */ /* 0x000fe20003f05270 */
[----:B--2---:R-:W-:Y:S01]  /*ad60*/  VIADD R7, R21, 0xffffffff ;  /* 0xffffffff15077836 */ /* 0x004fe20000000000 */
[----:B-1----:R-:W-:Y:S01]  /*ad70*/  SHF.R.U64 R5, R4, R26, R5 ;  /* 0x0000001a04057219 */ /* 0x002fe20000001205 */
[----:B------:R-:W-:Y:S01]  /*ad80*/  IMAD.MOV R14, RZ, RZ, -R14 ;  /* 0x000000ffff0e7224 */ /* 0x000fe200078e0a0e */
[----:B------:R-:W-:Y:S02]  /*ad90*/  LOP3.LUT R4, R13, R28, RZ, 0xc0, !PT ;  /* 0x0000001c0d047212 */ /* 0x000fe400078ec0ff */
[----:B------:R-:W-:Y:S01]  /*ada0*/  LOP3.LUT R10, R10, R7, RZ, 0xc0, !PT ;  /* 0x000000070a0a7212 */ /* 0x000fe200078ec0ff */
[----:B------:R-:W-:Y:S01]  /*adb0*/  IMAD.MOV R6, RZ, RZ, -R5 ;  /* 0x000000ffff067224 */ /* 0x000fe200078e0a05 */
[----:B------:R-:W-:Y:S01]  /*adc0*/  MOV R8, R12 ;  /* 0x0000000c00087202 */ /* 0x000fe20000000f00 */
[----:B------:R-:W-:-:S04]  /*add0*/  IMAD R4, R22, R5, R4 ;  /* 0x0000000516047224 */ /* 0x000fc800078e0204 */
[----:B------:R-:W-:Y:S02]  /*ade0*/  @P0 IMAD R23, R20, R14, R3 ;  /* 0x0000000e14170224 */ /* 0x000fe400078e0203 */
[----:B0-----:R-:W-:Y:S02]  /*adf0*/  IMAD R3, R6, R27, R15 ;  /* 0x0000001b06037224 */ /* 0x001fe400078e020f */
[----:B------:R-:W-:Y:S02]  /*ae00*/  IMAD R7, R4, R29, R23 ;  /* 0x0000001d04077224 */ /* 0x000fe400078e0217 */
[----:B------:R-:W-:Y:S02]  /*ae10*/  IMAD R4, R3, R21, R10 ;  /* 0x0000001503047224 */ /* 0x000fe400078e020a */
[----:B------:R-:W-:-:S03]  /*ae20*/  IMAD.MOV.U32 R6, RZ, RZ, 0x1 ;  /* 0x00000001ff067424 */ /* 0x000fc600078e00ff */
[----:B------:R-:W-:Y:S02]  /*ae30*/  SEL R9, R4, R7, !P0 ;  /* 0x0000000704097207 */ /* 0x000fe40004000000 */
[----:B------:R-:W-:-:S07]  /*ae40*/  SEL R7, R7, R4, !P0 ;  /* 0x0000000407077207 */ /* 0x000fce0004000000 */
.L_x_266:
[----:B------:R-:W-:-:S08]  /*ae50*/  NOP ;  /* 0x0000000000007918 */ /* 0x000fd00000000000 */
[----:B------:R-:W0:-:S00]  /*ae60*/  USETMAXREG.DEALLOC.CTAPOOL 0x28 ;  /* 0x00000028000079c8 */ /* 0x000e0000080e0500 */
[----:B0-----:R-:W-:-:S13]  /*ae70*/  ISETP.NE.AND P0, PT, R0, RZ, PT ;  /* 0x000000ff0000720c */ /* 0x001fda0003f05270 */
[----:B------:R-:W-:Y:S05]  /*ae80*/  @P0 EXIT ;  /* 0x000000000000094d */ /* 0x000fea0003800000 */
[----:B------:R-:W-:Y:S01]  /*ae90*/  LOP3.LUT P0, RZ, R6, 0xff, RZ, 0xc0, !PT ;  /* 0x000000ff06ff7812 */ /* 0x000fe2000780c0ff */
[----:B------:R-:W-:Y:S02]  /*aea0*/  IMAD.MOV.U32 R0, RZ, RZ, 0x1 ;  /* 0x00000001ff007424 */ /* 0x000fe400078e00ff */
[----:B------:R-:W-:-:S10]  /*aeb0*/  IMAD.MOV.U32 R12, RZ, RZ, RZ ;  /* 0x000000ffff0c7224 */ /* 0x000fd400078e00ff */
[----:B------:R-:W-:Y:S05]  /*aec0*/  @!P0 BRA `(.L_x_269) ;  /* 0x0000000c00308947 */ /* 0x000fea0003800000 */
[----:B------:R-:W0:Y:S01]  /*aed0*/  LDC R0, c[0x0][0x28c] ;  /* 0x0000a300ff007b82 */ /* 0x000e220000000800 */
[----:B------:R-:W-:Y:S01]  /*aee0*/  ULDC UR5, c[0x0][0x600] ;  /* 0x0001800000057ab9 */ /* 0x000fe20000000800 */
[----:B------:R-:W-:Y:S01]  /*aef0*/  ULDC UR4, c[0x0][0xc] ;  /* 0x0000030000047ab9 */ /* 0x000fe20000000800 */
[----:B------:R-:W-:Y:S01]  /*af00*/  UIADD3 UR16, UR5, -0x1, URZ ;  /* 0xffffffff05107890 */ /* 0x000fe2000fffe03f */
[C---:B------:R-:W-:Y:S01]  /*af10*/  LOP3.LUT P2, RZ, R18.reuse, 0x7f, RZ, 0xc0, !PT ;  /* 0x0000007f12ff7812 */ /* 0x040fe2000784c0ff */
[----:B------:R-:W-:Y:S01]  /*af20*/  ULDC UR6, c[0x0][0x658] ;  /* 0x0001960000067ab9 */ /* 0x000fe20000000800 */
[----:B------:R-:W-:Y:S01]  /*af30*/  ULDC UR5, c[0x0][0x10] ;  /* 0x0000040000057ab9 */ /* 0x000fe20000000800 */
[----:B------:R-:W-:Y:S01]  /*af40*/  UMOV UR7, 0xffffffff ;  /* 0xffffffff00077882 */ /* 0x000fe20000000000 */
[----:B------:R-:W-:Y:S01]  /*af50*/  UMOV UR8, 0x1 ;  /* 0x0000000100087882 */ /* 0x000fe20000000000 */
[----:B------:R-:W-:Y:S01]  /*af60*/  UIMAD.WIDE.U32 UR4, UR4, UR5, URZ ;  /* 0x00000005040472a5 */ /* 0x000fe2000f8e003f */
[----:B------:R-:W-:Y:S01]  /*af70*/  LOP3.LUT P0, RZ, R18, 0x1f, RZ, 0xc0, !PT ;  /* 0x0000001f12ff7812 */ /* 0x000fe2000780c0ff */
[----:B------:R-:W-:Y:S01]  /*af80*/  USHF.L.U32 UR7, UR7, UR6, URZ ;  /* 0x0000000607077299 */ /* 0x000fe2000800063f */
[----:B------:R-:W-:Y:S01]  /*af90*/  BSSY B0, `(.L_x_269) ;  /* 0x00000bf000007945 */ /* 0x000fe20003800000 */
[----:B------:R-:W-:Y:S01]  /*afa0*/  USHF.L.U32 UR18, UR8, UR6, URZ ;  /* 0x0000000608127299 */ /* 0x000fe2000800063f */
[----:B------:R-:W-:Y:S01]  /*afb0*/  IMAD.MOV.U32 R13, RZ, RZ, 0x1 ;  /* 0x00000001ff0d7424 */ /* 0x000fe200078e00ff */
[----:B------:R-:W-:Y:S01]  /*afc0*/  LOP3.LUT R11, R19, 0x2, RZ, 0xfc, !PT ;  /* 0x00000002130b7812 */ /* 0x000fe200078efcff */
[----:B------:R-:W-:Y:S01]  /*afd0*/  ULDC UR6, c[0x0][0x14] ;  /* 0x0000050000067ab9 */ /* 0x000fe20000000800 */
[----:B------:R-:W-:Y:S01]  /*afe0*/  PLOP3.LUT P0, PT, P0, P2, PT, 0x8a, 0x0 ;  /* 0x000000000000781c */ /* 0x000fe20000705172 */
[----:B------:R-:W-:Y:S01]  /*aff0*/  UIMAD.WIDE.U32 UR20, UR4, UR6, URZ ;  /* 0x00000006041472a5 */ /* 0x000fe2000f8e003f */
[----:B------:R-:W-:Y:S01]  /*b000*/  IMAD.MOV.U32 R12, RZ, RZ, RZ ;  /* 0x000000ffff0c7224 */ /* 0x000fe200078e00ff */
[----:B------:R-:W-:-:S02]  /*b010*/  UIMAD UR13, UR5, UR6, URZ ;  /* 0x00000006050d72a4 */ /* 0x000fc4000f8e023f */
[----:B------:R-:W-:Y:S01]  /*b020*/  ULOP3.LUT UR17, URZ, UR7, URZ, 0x33, !UPT ;  /* 0x000000073f117292 */ /* 0x000fe2000f8e333f */
[----:B0-----:R-:W-:Y:S01]  /*b030*/  VIADD R0, R0, 0xf ;  /* 0x0000000f00007836 */ /* 0x001fe20000000000 */
[----:B------:R-:W-:Y:S01]  /*b040*/  UIADD3 UR13, UR21, UR13, URZ ;  /* 0x0000000d150d7290 */ /* 0x000fe2000fffe03f */
[----:B------:R-:W-:-:S03]  /*b050*/  ULDC.64 UR22, c[0x0][0x198] ;  /* 0x0000660000167ab9 */ /* 0x000fc60000000a00 */
[----:B------:R-:W-:-:S04]  /*b060*/  SHF.R.S32.HI R3, RZ, 0x1f, R0 ;  /* 0x0000001fff037819 */ /* 0x000fc80000011400 */
[----:B------:R-:W-:Y:S01]  /*b070*/  LEA.HI R3, R3, R0, RZ, 0x4 ;  /* 0x0000000003037211 */ /* 0x000fe200078f20ff */
[----:B------:R-:W-:-:S03]  /*b080*/  IMAD.MOV.U32 R0, RZ, RZ, 0x1 ;  /* 0x00000001ff007424 */ /* 0x000fc600078e00ff */
[----:B------:R-:W-:-:S05]  /*b090*/  SHF.R.S32.HI R3, RZ, 0x4, R3 ;  /* 0x00000004ff037819 */ /* 0x000fca0000011403 */
[----:B------:R-:W-:-:S07]  /*b0a0*/  VIADD R10, R3, 0x1 ;  /* 0x00000001030a7836 */ /* 0x000fce0000000000 */
.L_x_281:
[----:B------:R-:W-:-:S03]  /*b0b0*/  UMOV UR4, 0xffffffff ;  /* 0xffffffff00047882 */ /* 0x000fc60000000000 */
[----:B------:R-:W-:Y:S05]  /*b0c0*/  BRA.DIV UR4, `(.L_x_270) ;  /* 0x0000001604287947 */ /* 0x000fea000b800000 */
[----:B------:R-:W-:-:S13]  /*b0d0*/  ELECT P6, URZ, PT ;  /* 0x00000000003f782f */ /* 0x000fda00038c0000 */
.L_x_303:
[----:B------:R-:W0:Y:S01]  /*b0e0*/  LDC R4, c[0x0][0x28c] ;  /* 0x0000a300ff047b82 */ /* 0x000e220000000800 */
[----:B------:R-:W-:Y:S01]  /*b0f0*/  BSSY B1, `(.L_x_271) ;  /* 0x0000037000017945 */ /* 0x000fe20003800000 */
[----:B0-----:R-:W-:-:S13]  /*b100*/  ISETP.LT.OR P6, PT, R4, 0x1, !P6 ;  /* 0x000000010400780c */ /* 0x001fda00077c1670 */
[----:B------:R-:W-:Y:S05]  /*b110*/  @P6 BRA `(.L_x_272) ;  /* 0x0000000000d06947 */ /* 0x000fea0003800000 */
[----:B------:R-:W-:Y:S02]  /*b120*/  IMAD R15, R9, 0x50, RZ ;  /* 0x00000050090f7824 */ /* 0x000fe400078e02ff */
[----:B------:R-:W-:Y:S02]  /*b130*/  IMAD R18, R7, 0x180, RZ ;  /* 0x0000018007127824 */ /* 0x000fe400078e02ff */
[----:B------:R-:W-:Y:S02]  /*b140*/  IMAD.MOV.U32 R20, RZ, RZ, RZ ;  /* 0x000000ffff147224 */ /* 0x000fe400078e00ff */
[----:B------:R-:W-:Y:S02]  /*b150*/  IMAD.MOV.U32 R4, RZ, RZ, R10 ;  /* 0x000000ffff047224 */ /* 0x000fe400078e000a */
[----:B------:R-:W-:Y:S02]  /*b160*/  IMAD.MOV.U32 R5, RZ, RZ, R0 ;  /* 0x000000ffff057224 */ /* 0x000fe400078e0000 */
[----:B------:R-:W-:-:S07]  /*b170*/  IMAD.MOV.U32 R6, RZ, RZ, R12 ;  /* 0x000000ffff067224 */ /* 0x000fce00078e000c */
.L_x_276:
[----:B------:R-:W0:Y:S01]  /*b180*/  S2R R14, SR_CgaCtaId ;  /* 0x00000000000e7919 */ /* 0x000e220000008800 */
[----:B------:R-:W-:Y:S01]  /*b190*/  MOV R7, 0x400 ;  /* 0x0000040000077802 */ /* 0x000fe20000000f00 */
[----:B------:R-:W1:Y:S03]  /*b1a0*/  @!P2 LDC R9, c[0x0][0x500] ;  /* 0x00014000ff09ab82 */ /* 0x000e660000000800 */
[----:B0-----:R-:W-:Y:S02]  /*b1b0*/  LEA R21, R14, R7, 0x18 ;  /* 0x000000070e157211 */ /* 0x001fe400078ec0ff */
[----:B------:R-:W-:-:S03]  /*b1c0*/  SHF.L.U32 R7, R5, 0x1f, RZ ;  /* 0x0000001f05077819 */ /* 0x000fc600000006ff */
[----:B------:R-:W-:-:S04]  /*b1d0*/  IMAD R14, R6, 0x8, R21 ;  /* 0x00000008060e7824 */ /* 0x000fc800078e0215 */
[----:B------:R-:W0:Y:S02]  /*b1e0*/  SYNCS.PHASECHK.TRANS64.TRYWAIT P1, [R14+URZ+0x78], R7 ;  /* 0x000078070e0075a7 */ /* 0x000e24000802017f */
[----:B01----:R-:W-:Y:S05]  /*b1f0*/  @!P1 BRA `(.L_x_273) ;  /* 0x0000001000fc9947 */ /* 0x003fea0003800000 */
.L_x_304:
[----:B0-----:R-:W-:Y:S01]  /*b200*/  PRMT R7, R11, 0x9910, RZ ;  /* 0x000099100b077816 */ /* 0x001fe200000000ff */
[----:B------:R0:W-:Y:S03]  /*b210*/  @!P2 SYNCS.ARRIVE.TRANS64 RZ, [R14+URZ], R9 ;  /* 0x000000090effa9a7 */ /* 0x0001e6000800003f */
[----:B------:R-:W-:-:S13]  /*b220*/  ISETP.NE.AND P1, PT, R7, 0x2, PT ;  /* 0x000000020700780c */ /* 0x000fda0003f25270 */
[----:B0-----:R-:W-:Y:S05]  /*b230*/  @P1 BRA `(.L_x_274) ;  /* 0x0000000000041947 */ /* 0x001fea0003800000 */
[----:B------:R-:W-:Y:S01]  /*b240*/  BPT.TRAP 0x1 ;  /* 0x000000040000795c */ /* 0x000fe20000300000 */
.L_x_274:
[----:B------:R-:W-:Y:S05]  /*b250*/  @P0 BRA `(.L_x_275) ;  /* 0x0000000000040947 */ /* 0x000fea0003800000 */
[----:B------:R-:W-:Y:S01]  /*b260*/  BPT.TRAP 0x1 ;  /* 0x000000040000795c */ /* 0x000fe20000300000 */
.L_x_275:
[--C-:B------:R-:W-:Y:S01]  /*b270*/  IMAD R7, R6, 0x3000, R21.reuse ;  /* 0x0000300006077824 */ /* 0x100fe200078e0215 */
[----:B------:R-:W-:Y:S01]  /*b280*/  R2UR UR9, R14 ;  /* 0x000000000e0972ca */ /* 0x000fe200000e0000 */
[----:B------:R-:W-:Y:S01]  /*b290*/  IMAD R21, R6, 0xa00, R21 ;  /* 0x00000a0006157824 */ /* 0x000fe200078e0215 */
[----:B------:R-:W-:Y:S01]  /*b2a0*/  UIADD3 UR4, UP0, UR22, 0xf0, URZ ;  /* 0x000000f016047890 */ /* 0x000fe2000ff1e03f */
[----:B------:R-:W-:Y:S01]  /*b2b0*/  VIADD R4, R4, 0xffffffff ;  /* 0xffffffff04047836 */ /* 0x000fe20000000000 */
[----:B------:R-:W-:Y:S01]  /*b2c0*/  R2UR UR5, R7 ;  /* 0x00000000070572ca */ /* 0x000fe200000e0000 */
[----:B------:R-:W-:Y:S01]  /*b2d0*/  UIADD3 UR24, UP1, UR22, 0x1f0, URZ ;  /* 0x000001f016187890 */ /* 0x000fe2000ff3e03f */
[----:B------:R-:W-:Y:S01]  /*b2e0*/  R2UR UR8, R21 ;  /* 0x00000000150872ca */ /* 0x000fe200000e0000 */
[----:B------:R-:W-:Y:S01]  /*b2f0*/  VIADD R6, R6, 0x1 ;  /* 0x0000000106067836 */ /* 0x000fe20000000000 */
[----:B------:R-:W-:Y:S01]  /*b300*/  R2UR UR11, R18 ;  /* 0x00000000120b72ca */ /* 0x000fe200000e0000 */
[----:B------:R-:W-:Y:S01]  /*b310*/  UIADD3.X UR25, URZ, UR23, URZ, UP1, !UPT ;  /* 0x000000173f197290 */ /* 0x000fe20008ffe43f */
[----:B------:R-:W-:Y:S01]  /*b320*/  R2UR UR10, R20 ;  /* 0x00000000140a72ca */ /* 0x000fe200000e0000 */
[----:B------:R-:W-:Y:S01]  /*b330*/  UMOV UR6, 0x0 ;  /* 0x0000000000067882 */ /* 0x000fe20000000000 */
[----:B------:R-:W-:Y:S01]  /*b340*/  R2UR UR12, R8 ;  /* 0x00000000080c72ca */ /* 0x000fe200000e0000 */
[----:B------:R-:W-:Y:S01]  /*b350*/  UMOV UR7, 0x10000000 ;  /* 0x1000000000077882 */ /* 0x000fe20000000000 */
[----:B------:R-:W-:Y:S01]  /*b360*/  R2UR UR19, R15 ;  /* 0x000000000f1372ca */ /* 0x000fe200000e0000 */
[----:B------:R-:W-:Y:S01]  /*b370*/  VIADD R20, R20, 0x10 ;  /* 0x0000001014147836 */ /* 0x000fe20000000000 */
[----:B------:R-:W-:Y:S01]  /*b380*/  ISETP.GT.AND P3, PT, R4, 0x1, PT ;  /* 0x000000010400780c */ /* 0x000fe20003f64270 */
[----:B------:R-:W-:Y:S01]  /*b390*/  UIADD3 UR14, UR5, 0x200, URZ ;  /* 0x00000200050e7890 */ /* 0x000fe2000fffe03f */
[----:B------:R-:W-:Y:S01]  /*b3a0*/  ISETP.NE.AND P1, PT, R6, 0xf, PT ;  /* 0x0000000f0600780c */ /* 0x000fe20003f25270 */
[----:B------:R-:W-:-:S02]  /*b3b0*/  UIADD3.X UR5, URZ, UR23, URZ, UP0, !UPT ;  /* 0x000000173f057290 */ /* 0x000fc400087fe43f */
[----:B------:R-:W-:Y:S01]  /*b3c0*/  UIADD3 UR15, UR8, 0x2d200, URZ ;  /* 0x0002d200080f7890 */ /* 0x000fe2000fffe03f */
[----:B------:R-:W-:Y:S02]  /*b3d0*/  SEL R14, RZ, 0x1, P1 ;  /* 0x00000001ff0e7807 */ /* 0x000fe40000800000 */
[----:B------:R-:W-:Y:S01]  /*b3e0*/  UMOV UR8, UR14 ;  /* 0x0000000e00087c82 */ /* 0x000fe20008000000 */
[----:B------:R-:W-:Y:S02]  /*b3f0*/  SEL R6, R6, RZ, P1 ;  /* 0x000000ff06067207 */ /* 0x000fe40000800000 */
[----:B------:R-:W-:Y:S01]  /*b400*/  LOP3.LUT R5, R5, R14, RZ, 0x3c, !PT ;  /* 0x0000000e05057212 */ /* 0x000fe200078e3cff */
[----:B------:R0:W-:Y:S02]  /*b410*/  UTMALDG.3D [UR8], [UR4], desc[UR6] ;  /* 0x00000608040075b4 */ /* 0x0001e40008011000 */
[----:B0-----:R-:W-:Y:S01]  /*b420*/  UMOV UR8, UR15 ;  /* 0x0000000f00087c82 */ /* 0x001fe20008000000 */
[----:B------:R-:W-:-:S02]  /*b430*/  UMOV UR11, UR19 ;  /* 0x00000013000b7c82 */ /* 0x000fc40008000000 */
[----:B------:R0:W-:Y:S02]  /*b440*/  UTMALDG.3D [UR8], [UR24], desc[UR6] ;  /* 0x00000608180075b4 */ /* 0x0001e40008011000 */
[----:B0-----:R-:W-:Y:S05]  /*b450*/  @P3 BRA `(.L_x_276) ;  /* 0xfffffffc00483947 */ /* 0x001fea000383ffff */
.L_x_272:
[----:B------:R-:W-:Y:S05]  /*b460*/  BSYNC B1 ;  /* 0x0000000000017941 */ /* 0x000fea0003800000 */
.L_x_271:
[----:B------:R-:W-:Y:S01]  /*b470*/  LOP3.LUT P3, RZ, R13, 0xff, RZ, 0xc0, !PT ;  /* 0x000000ff0dff7812 */ /* 0x000fe2000786c0ff */
[----:B------:R-:W-:Y:S01]  /*b480*/  IMAD.IADD R12, R3, 0x1, R12 ;  /* 0x00000001030c7824 */ /* 0x000fe200078e020c */
[----:B------:R-:W-:Y:S01]  /*b490*/  IADD3 R16, P4, R16, UR20, RZ ;  /* 0x0000001410107c10 */ /* 0x000fe2000ff9e0ff */
[----:B------:R-:W-:Y:S01]  /*b4a0*/  ULDC.64 UR4, c[0x0][0x650] ;  /* 0x0001940000047ab9 */ /* 0x000fe20000000a00 */
[----:B------:R-:W-:Y:S01]  /*b4b0*/  BSSY B1, `(.L_x_277) ;  /* 0x000006a000017945 */ /* 0x000fe20003800000 */
[----:B------:R-:W-:Y:S01]  /*b4c0*/  IMAD.MOV.U32 R9, RZ, RZ, -0x1 ;  /* 0xffffffffff097424 */ /* 0x000fe200078e00ff */
[----:B------:R-:W-:Y:S01]  /*b4d0*/  ISETP.GT.U32.AND P1, PT, R12, 0xe, PT ;  /* 0x0000000e0c00780c */ /* 0x000fe20003f24070 */
[----:B------:R-:W-:Y:S01]  /*b4e0*/  IMAD.MOV.U32 R8, RZ, RZ, -0x1 ;  /* 0xffffffffff087424 */ /* 0x000fe200078e00ff */
[----:B------:R-:W-:Y:S02]  /*b4f0*/  IADD3.X R17, R17, UR13, RZ, P4, !PT ;  /* 0x0000000d11117c10 */ /* 0x000fe4000a7fe4ff */
[----:B------:R-:W-:-:S02]  /*b500*/  ISETP.LT.U32.AND P1, PT, R3, 0xf, P1 ;  /* 0x0000000f0300780c */ /* 0x000fc40000f21070 */
[----:B------:R-:W-:Y:S01]  /*b510*/  PRMT R13, RZ, 0x7610, R13 ;  /* 0x00007610ff0d7816 */ /* 0x000fe2000000000d */
[----:B------:R-:W0:Y:S01]  /*b520*/  @P3 S2R R5, SR_CgaCtaId ;  /* 0x0000000000053919 */ /* 0x000e220000008800 */
[----:B------:R-:W-:-:S04]  /*b530*/  @P3 MOV R4, 0x400 ;  /* 0x0000040000043802 */ /* 0x000fc80000000f00 */
[----:B0-----:R-:W-:Y:S01]  /*b540*/  @P3 LEA R6, R5, R4, 0x18 ;  /* 0x0000000405063211 */ /* 0x001fe200078ec0ff */
[----:B------:R-:W-:-:S03]  /*b550*/  IMAD.WIDE.U32 R4, R12, -0x77777777, RZ ;  /* 0x888888890c047825 */ /* 0x000fc600078e00ff */
[----:B------:R0:W-:Y:S01]  /*b560*/  @P3 SYNCS.ARRIVE.TRANS64.A1T0 RZ, [R6+URZ+0x108], RZ ;  /* 0x000108ff06ff39a7 */ /* 0x0001e2000810003f */
[----:B------:R-:W-:Y:S02]  /*b570*/  ISETP.GE.U32.AND P3, PT, R3, 0xf, PT ;  /* 0x0000000f0300780c */ /* 0x000fe40003f66070 */
[----:B------:R-:W-:Y:S02]  /*b580*/  SHF.R.U32.HI R7, RZ, 0x3, R5 ;  /* 0x00000003ff077819 */ /* 0x000fe40000011605 */
[----:B------:R-:W-:Y:S02]  /*b590*/  SEL R5, RZ, 0x1, !P1 ;  /* 0x00000001ff057807 */ /* 0x000fe40004800000 */
[----:B------:R-:W-:Y:S01]  /*b5a0*/  ISETP.GE.U32.AND P1, PT, R16, UR4, PT ;  /* 0x0000000410007c0c */ /* 0x000fe2000bf26070 */
[----:B------:R-:W-:Y:S01]  /*b5b0*/  IMAD R12, R7, -0xf, R12 ;  /* 0xfffffff1070c7824 */ /* 0x000fe200078e020c */
[----:B------:R-:W-:Y:S02]  /*b5c0*/  LOP3.LUT R0, R0, R5, RZ, 0x3c, !PT ;  /* 0x0000000500007212 */ /* 0x000fe400078e3cff */
[----:B------:R-:W-:-:S02]  /*b5d0*/  ISETP.GE.U32.AND.EX P1, PT, R17, UR5, PT, P1 ;  /* 0x0000000511007c0c */ /* 0x000fc4000bf26110 */
[----:B------:R-:W-:Y:S02]  /*b5e0*/  PRMT R4, RZ, 0x7610, R4 ;  /* 0x00007610ff047816 */ /* 0x000fe40000000004 */
[----:B------:R-:W-:Y:S01]  /*b5f0*/  @P3 LOP3.LUT R0, R0, 0x1, R7, 0x78, !PT ;  /* 0x0000000100003812 */ /* 0x000fe200078e7807 */
[----:B------:R-:W-:-:S08]  /*b600*/  IMAD.MOV.U32 R7, RZ, RZ, -0x1 ;  /* 0xffffffffff077424 */ /* 0x000fd000078e00ff */
[----:B0-----:R-:W-:Y:S05]  /*b610*/  @P1 BRA `(.L_x_278) ;  /* 0x00000004004c1947 */ /* 0x001fea0003800000 */
[----:B------:R-:W-:Y:S01]  /*b620*/  ULDC.64 UR4, c[0x0][0x628] ;  /* 0x00018a0000047ab9 */ /* 0x000fe20000000a00 */
[----:B------:R-:W0:Y:S01]  /*b630*/  S2R R15, SR_CTAID.X ;  /* 0x00000000000f7919 */ /* 0x000e220000002500 */
[----:B------:R-:W-:Y:S01]  /*b640*/  ISETP.NE.U32.AND P1, PT, RZ, UR4, PT ;  /* 0x00000004ff007c0c */ /* 0x000fe2000bf25070 */
[----:B------:R-:W-:Y:S01]  /*b650*/  ULDC UR7, c[0x0][0x630] ;  /* 0x00018c0000077ab9 */ /* 0x000fe20000000800 */
[----:B------:R-:W-:Y:S01]  /*b660*/  IMAD.MOV.U32 R4, RZ, RZ, R16 ;  /* 0x000000ffff047224 */ /* 0x000fe200078e0010 */
[----:B------:R-:W1:Y:S01]  /*b670*/  S2R R14, SR_CTAID.Y ;  /* 0x00000000000e7919 */ /* 0x000e620000002600 */
[----:B------:R-:W-:Y:S01]  /*b680*/  ISETP.NE.AND.EX P1, PT, RZ, UR5, PT, P1 ;  /* 0x00000005ff007c0c */ /* 0x000fe2000bf25310 */
[----:B------:R-:W-:-:S12]  /*b690*/  IMAD.MOV.U32 R5, RZ, RZ, R17 ;  /* 0x000000ffff057224 */ /* 0x000fd800078e0011 */
[----:B------:R-:W-:Y:S05]  /*b6a0*/  @!P1 BRA `(.L_x_279) ;  /* 0x0000000000289947 */ /* 0x000fea0003800000 */
[----:B------:R-:W-:Y:S02]  /*b6b0*/  ULDC UR6, c[0x0][0x634] ;  /* 0x00018d0000067ab9 */ /* 0x000fe40000000800 */
[----:B------:R-:W-:-:S05]  /*b6c0*/  IADD3 R9, P1, R16, UR6, RZ ;  /* 0x0000000610097c10 */ /* 0x000fca000ff3e0ff */
[----:B------:R-:W-:-:S04]  /*b6d0*/  IMAD.X R21, RZ, RZ, R17, P1 ;  /* 0x000000ffff157224 */ /* 0x000fc800008e0611 */
[----:B------:R-:W-:-:S04]  /*b6e0*/  IMAD.WIDE.U32 R6, R21, UR4, RZ ;  /* 0x0000000415067c25 */ /* 0x000fc8000f8e00ff */
[----:B------:R-:W-:-:S04]  /*b6f0*/  IMAD.WIDE.U32 R6, P1, R9, UR5, R6 ;  /* 0x0000000509067c25 */ /* 0x000fc8000f820006 */
[----:B------:R-:W-:-:S04]  /*b700*/  IMAD.WIDE.U32 R8, R9, UR4, RZ ;  /* 0x0000000409087c25 */ /* 0x000fc8000f8e00ff */
[----:B------:R-:W-:Y:S01]  /*b710*/  IMAD.X R5, RZ, RZ, RZ, P1 ;  /* 0x000000ffff057224 */ /* 0x000fe200008e06ff */
[----:B------:R-:W-:Y:S01]  /*b720*/  IADD3 RZ, P1, R9, R6, RZ ;  /* 0x0000000609ff7210 */ /* 0x000fe20007f3e0ff */
[----:B------:R-:W-:-:S04]  /*b730*/  IMAD.MOV.U32 R4, RZ, RZ, R7 ;  /* 0x000000ffff047224 */ /* 0x000fc800078e0007 */
[----:B------:R-:W-:-:S08]  /*b740*/  IMAD.WIDE.U32.X R4, R21, UR5, R4, P1 ;  /* 0x0000000515047c25 */ /* 0x000fd000088e0404 */
.L_x_279:
[--C-:B------:R-:W-:Y:S01]  /*b750*/  SHF.R.U64 R8, R4, UR7, R5.reuse ;  /* 0x0000000704087c19 */ /* 0x100fe20008001205 */
[----:B------:R-:W-:Y:S01]  /*b760*/  ULDC.64 UR4, c[0x0][0x620] ;  /* 0x0001880000047ab9 */ /* 0x000fe20000000a00 */
[----:B------:R-:W-:Y:S01]  /*b770*/  SHF.R.U32.HI R4, RZ, UR7, R5 ;  /* 0x00000007ff047c19 */ /* 0x000fe20008011605 */
[----:B------:R-:W2:Y:S01]  /*b780*/  LDC R24, c[0x0][0x144] ;  /* 0x00005100ff187b82 */ /* 0x000ea20000000800 */
[----:B------:R-:W-:Y:S01]  /*b790*/  IADD3 R7, P1, RZ, -R8, RZ ;  /* 0x80000008ff077210 */ /* 0x000fe20007f3e0ff */
[----:B------:R-:W-:Y:S01]  /*b7a0*/  ULDC.64 UR8, c[0x0][0x640] ;  /* 0x0001900000087ab9 */ /* 0x000fe20000000a00 */
[----:B0-----:R-:W-:Y:S01]  /*b7b0*/  I2FP.F32.U32 R9, R15 ;  /* 0x0000000f00097245 */ /* 0x001fe20000201000 */
[----:B------:R-:W-:Y:S02]  /*b7c0*/  ULDC UR6, c[0x0][0x608] ;  /* 0x0001820000067ab9 */ /* 0x000fe40000000800 */
[----:B------:R-:W-:Y:S01]  /*b7d0*/  IMAD.X R4, RZ, RZ, ~R4, P1 ;  /* 0x000000ffff047224 */ /* 0x000fe200008e0e04 */
[----:B------:R-:W-:Y:S01]  /*b7e0*/  ISETP.NE.U32.AND P1, PT, RZ, UR8, PT ;  /* 0x00000008ff007c0c */ /* 0x000fe2000bf25070 */
[----:B------:R-:W0:Y:S02]  /*b7f0*/  LDC R21, c[0x0][0x148] ;  /* 0x00005200ff157b82 */ /* 0x000e240000000800 */
[----:B------:R-:W-:Y:S01]  /*b800*/  IMAD R6, R4, UR4, RZ ;  /* 0x0000000404067c24 */ /* 0x000fe2000f8e02ff */
[----:B------:R-:W-:Y:S01]  /*b810*/  ISETP.NE.AND.EX P1, PT, RZ, UR9, PT, P1 ;  /* 0x00000009ff007c0c */ /* 0x000fe2000bf25310 */
[----:B------:R-:W-:Y:S01]  /*b820*/  IMAD.WIDE.U32 R4, R7, UR4, R16 ;  /* 0x0000000407047c25 */ /* 0x000fe2000f8e0010 */
[----:B------:R-:W-:-:S03]  /*b830*/  ULDC UR4, c[0x0][0x150] ;  /* 0x0000540000047ab9 */ /* 0x000fc60000000800 */
[----:B------:R-:W-:Y:S02]  /*b840*/  IMAD R7, R7, UR5, R6 ;  /* 0x0000000507077c24 */ /* 0x000fe4000f8e0206 */
[----:B------:R-:W-:Y:S01]  /*b850*/  FMUL R6, R9, UR4 ;  /* 0x0000000409067c20 */ /* 0x000fe20008400000 */
[----:B------:R-:W-:Y:S01]  /*b860*/  ULDC UR4, c[0x0][0x618] ;  /* 0x0001860000047ab9 */ /* 0x000fe20000000800 */
[----:B------:R-:W-:Y:S01]  /*b870*/  ULDC UR5, c[0x0][0x154] ;  /* 0x0000550000057ab9 */ /* 0x000fe20000000800 */
[----:B------:R-:W-:-:S03]  /*b880*/  IMAD.IADD R5, R5, 0x1, R7 ;  /* 0x0000000105057824 */ /* 0x000fc600078e0207 */
[----:B------:R-:W3:Y:S02]  /*b890*/  F2I.U32.TRUNC.NTZ R6, R6 ;  /* 0x0000000600067305 */ /* 0x000ee4000020f000 */
[----:B------:R-:W-:Y:S02]  /*b8a0*/  SHF.R.U64 R9, R4, UR4, R5 ;  /* 0x0000000404097c19 */ /* 0x000fe40008001205 */
[----:B-1----:R-:W-:-:S05]  /*b8b0*/  I2FP.F32.U32 R4, R14 ;  /* 0x0000000e00047245 */ /* 0x002fca0000201000 */
[----:B------:R-:W-:Y:S01]  /*b8c0*/  FMUL R22, R4, UR5 ;  /* 0x0000000504167c20 */ /* 0x000fe20008400000 */
[----:B------:R-:W-:Y:S01]  /*b8d0*/  SHF.R.U32.HI R4, RZ, UR4, R5 ;  /* 0x00000004ff047c19 */ /* 0x000fe20008011605 */
[----:B------:R-:W-:-:S03]  /*b8e0*/  ULDC UR4, c[0x0][0x658] ;  /* 0x0001960000047ab9 */ /* 0x000fc60000000800 */
[--C-:B------:R-:W-:Y:S01]  /*b8f0*/  SHF.R.U64 R20, R9, UR6, R4.reuse ;  /* 0x0000000609147c19 */ /* 0x100fe20008001204 */
[----:B------:R-:W1:Y:S01]  /*b900*/  F2I.U32.TRUNC.NTZ R22, R22 ;  /* 0x0000001600167305 */ /* 0x000e62000020f000 */
[----:B------:R-:W-:Y:S01]  /*b910*/  SHF.R.U32.HI R5, RZ, UR6, R4 ;  /* 0x00000006ff057c19 */ /* 0x000fe20008011604 */
[----:B---3--:R-:W-:-:S03]  /*b920*/  IMAD.MOV R6, RZ, RZ, -R6 ;  /* 0x000000ffff067224 */ /* 0x008fc600078e0a06 */
[----:B------:R-:W-:Y:S01]  /*b930*/  SHF.R.U64 R18, R20, UR4, R5 ;  /* 0x0000000414127c19 */ /* 0x000fe20008001205 */
[----:B--2---:R-:W-:Y:S01]  /*b940*/  IMAD R15, R24, R6, R15 ;  /* 0x00000006180f7224 */ /* 0x004fe200078e020f */
[----:B------:R-:W-:-:S03]  /*b950*/  SHF.R.U32.HI R23, RZ, UR4, R5 ;  /* 0x00000004ff177c19 */ /* 0x000fc60008011605 */
[----:B------:R-:W-:Y:S02]  /*b960*/  IMAD.MOV.U32 R4, RZ, RZ, R18 ;  /* 0x000000ffff047224 */ /* 0x000fe400078e0012 */
[----:B------:R-:W-:Y:S01]  /*b970*/  IMAD.MOV.U32 R5, RZ, RZ, R23 ;  /* 0x000000ffff057224 */ /* 0x000fe200078e0017 */
[----:B-1----:R-:W-:Y:S06]  /*b980*/  @!P1 BRA `(.L_x_280) ;  /* 0x0000000000289947 */ /* 0x002fec0003800000 */
[----:B------:R-:W-:Y:S02]  /*b990*/  ULDC UR4, c[0x0][0x64c] ;  /* 0x0001930000047ab9 */ /* 0x000fe40000000800 */
[----:B------:R-:W-:-:S05]  /*b9a0*/  IADD3 R5, P1, R18, UR4, RZ ;  /* 0x0000000412057c10 */ /* 0x000fca000ff3e0ff */
[----:B------:R-:W-:-:S04]  /*b9b0*/  IMAD.X R23, RZ, RZ, R23, P1 ;  /* 0x000000ffff177224 */ /* 0x000fc800008e0617 */
[----:B------:R-:W-:-:S04]  /*b9c0*/  IMAD.WIDE.U32 R6, R23, UR8, RZ ;  /* 0x0000000817067c25 */ /* 0x000fc8000f8e00ff */
[----:B------:R-:W-:-:S04]  /*b9d0*/  IMAD.WIDE.U32 R6, P1, R5, UR9, R6 ;  /* 0x0000000905067c25 */ /* 0x000fc8000f820006 */
[----:B------:R-:W-:-:S04]  /*b9e0*/  IMAD.WIDE.U32 R4, R5, UR8, RZ ;  /* 0x0000000805047c25 */ /* 0x000fc8000f8e00ff */
[----:B------:R-:W-:Y:S01]  /*b9f0*/  IMAD.MOV.U32 R4, RZ, RZ, R7 ;  /* 0x000000ffff047224 */ /* 0x000fe200078e0007 */
[----:B------:R-:W-:Y:S01]  /*ba00*/  IADD3 RZ, P3, R5, R6, RZ ;  /* 0x0000000605ff7210 */ /* 0x000fe20007f7e0ff */
[----:B------:R-:W-:-:S04]  /*ba10*/  IMAD.X R5, RZ, RZ, RZ, P1 ;  /* 0x000000ffff057224 */ /* 0x000fc800008e06ff */
[----:B------:R-:W-:-:S08]  /*ba20*/  IMAD.WIDE.U32.X R4, R23, UR9, R4, P3 ;  /* 0x0000000917047c25 */ /* 0x000fd000098e0404 */
.L_x_280:
[----:B------:R-:W-:Y:S01]  /*ba30*/  ISETP.NE.AND P1, PT, R2, 0x1, PT ;  /* 0x000000010200780c */ /* 0x000fe20003f25270 */
[----:B------:R-:W-:Y:S01]  /*ba40*/  ULDC UR4, c[0x0][0x648] ;  /* 0x0001920000047ab9 */ /* 0x000fe20000000800 */
[----:B------:R-:W-:Y:S01]  /*ba50*/  LOP3.LUT R20, R20, UR17, RZ, 0xc0, !PT ;  /* 0x0000001114147c12 */ /* 0x000fe2000f8ec0ff */
[----:B------:R-:W-:Y:S01]  /*ba60*/  IMAD.MOV R22, RZ, RZ, -R22 ;  /* 0x000000ffff167224 */ /* 0x000fe200078e0a16 */
[----:B------:R-:W-:Y:S01]  /*ba70*/  SHF.R.U64 R5, R4, UR4, R5 ;  /* 0x0000000404057c19 */ /* 0x000fe20008001205 */
[----:B------:R-:W-:Y:S01]  /*ba80*/  ULDC UR4, c[0x0][0x638] ;  /* 0x00018e0000047ab9 */ /* 0x000fe20000000800 */
[----:B------:R-:W-:Y:S01]  /*ba90*/  LOP3.LUT R9, R9, UR16, RZ, 0xc0, !PT ;  /* 0x0000001009097c12 */ /* 0x000fe2000f8ec0ff */
[----:B------:R-:W-:Y:S01]  /*baa0*/  ULDC UR5, c[0x0][0x610] ;  /* 0x0001840000057ab9 */ /* 0x000fe20000000800 */
[----:B------:R-:W-:Y:S01]  /*bab0*/  MOV R4, 0x1 ;  /* 0x0000000100047802 */ /* 0x000fe20000000f00 */
[----:B------:R-:W-:Y:S02]  /*bac0*/  IMAD.MOV R7, RZ, RZ, -R5 ;  /* 0x000000ffff077224 */ /* 0x000fe400078e0a05 */
[----:B------:R-:W-:-:S02]  /*bad0*/  IMAD R20, R5, UR18, R20 ;  /* 0x0000001205147c24 */ /* 0x000fc4000f8e0214 */
[----:B0-----:R-:W-:Y:S02]  /*bae0*/  @P1 IMAD R15, R21, R22, R14 ;  /* 0x00000016150f1224 */ /* 0x001fe400078e020e */
[----:B------:R-:W-:Y:S01]  /*baf0*/  IMAD R18, R7, UR4, R18 ;  /* 0x0000000407127c24 */ /* 0x000fe2000f8e0212 */
[----:B------:R-:W-:Y:S01]  /*bb00*/  ULDC UR4, c[0x0][0x600] ;  /* 0x0001800000047ab9 */ /* 0x000fe20000000800 */
[----:B------:R-:W-:Y:S02]  /*bb10*/  IMAD R15, R20, UR5, R15 ;  /* 0x00000005140f7c24 */ /* 0x000fe4000f8e020f */
[----:B------:R-:W-:-:S05]  /*bb20*/  IMAD R18, R18, UR4, R9 ;  /* 0x0000000412127c24 */ /* 0x000fca000f8e0209 */
[----:B------:R-:W-:Y:S02]  /*bb30*/  SEL R9, R18, R15, !P1 ;  /* 0x0000000f12097207 */ /* 0x000fe40004800000 */
[----:B------:R-:W-:-:S07]  /*bb40*/  SEL R7, R15, R18, !P1 ;  /* 0x000000120f077207 */ /* 0x000fce0004800000 */
.L_x_278:
[----:B------:R-:W-:Y:S05]  /*bb50*/  BSYNC B1 ;  /* 0x0000000000017941 */ /* 0x000fea0003800000 */
.L_x_277:
[----:B------:R-:W-:-:S13]  /*bb60*/  LOP3.LUT P1, RZ, R4, 0xff, RZ, 0xc0, !PT ;  /* 0x000000ff04ff7812 */ /* 0x000fda000782c0ff */
[----:B------:R-:W-:Y:S05]  /*bb70*/  @P1 BRA `(.L_x_281) ;  /* 0xfffffff4004c1947 */ /* 0x000fea000383ffff */
[----:B------:R-:W-:Y:S05]  /*bb80*/  BSYNC B0 ;  /* 0x0000000000007941 */ /* 0x000fea0003800000 */
.L_x_269:
[----:B------:R-:W-:-:S03]  /*bb90*/  UMOV UR4, 0xffffffff ;  /* 0xffffffff00047882 */ /* 0x000fc60000000000 */
[----:B------:R-:W-:Y:S05]  /*bba0*/  BRA.DIV UR4, `(.L_x_282) ;  /* 0x0000000a04a47947 */ /* 0x000fea000b800000 */
[----:B------:R-:W-:-:S13]  /*bbb0*/  ELECT P6, URZ, PT ;  /* 0x00000000003f782f */ /* 0x000fda00038c0000 */
.L_x_307:
[----:B------:R-:W-:Y:S04]  /*bbc0*/  BSSY B0, `(.L_x_283) ;  /* 0x000008e000007945 */ /* 0x000fe80003800000 */
[----:B------:R-:W-:Y:S05]  /*bbd0*/  @!P6 BRA `(.L_x_284) ;  /* 0x000000080030e947 */ /* 0x000fea0003800000 */
[----:B------:R-:W-:-:S04]  /*bbe0*/  LOP3.LUT R19, R19, 0x2, RZ, 0xfc, !PT ;  /* 0x0000000213137812 */ /* 0x000fc800078efcff */
[----:B------:R-:W-:-:S13]  /*bbf0*/  ISETP.NE.AND P0, PT, R19, 0x3, PT ;  /* 0x000000031300780c */ /* 0x000fda0003f05270 */
[----:B------:R-:W-:Y:S05]  /*bc00*/  @!P0 BRA `(.L_x_285) ;  /* 0x0000000000048947 */ /* 0x000fea0003800000 */
[----:B------:R-:W-:Y:S01]  /*bc10*/  BPT.TRAP 0x1 ;  /* 0x000000040000795c */ /* 0x000fe20000300000 */
.L_x_285:
[----:B------:R-:W0:Y:S01]  /*bc20*/  S2R R3, SR_CgaCtaId ;  /* 0x0000000000037919 */ /* 0x000e220000008800 */
[----:B------:R-:W-:-:S04]  /*bc30*/  MOV R2, 0x400 ;  /* 0x0000040000027802 */ /* 0x000fc80000000f00 */
[----:B0-----:R-:W-:Y:S02]  /*bc40*/  LEA R3, R3, R2, 0x18 ;  /* 0x0000000203037211 */ /* 0x001fe400078ec0ff */
[----:B------:R-:W-:-:S03]  /*bc50*/  SHF.L.U32 R2, R0, 0x1f, RZ ;  /* 0x0000001f00027819 */ /* 0x000fc600000006ff */
[----:B------:R-:W-:-:S04]  /*bc60*/  VIADD R3, R3, 0x78 ;  /* 0x0000007803037836 */ /* 0x000fc80000000000 */
[C---:B------:R-:W-:Y:S02]  /*bc70*/  IMAD R7, R12.reuse, 0x8, R3 ;  /* 0x000000080c077824 */ /* 0x040fe400078e0203 */
[----:B------:R-:W-:Y:S02]  /*bc80*/  VIADD R12, R12, 0x1 ;  /* 0x000000010c0c7836 */ /* 0x000fe40000000000 */
[----:B------:R-:W0:Y:S03]  /*bc90*/  SYNCS.PHASECHK.TRANS64.TRYWAIT P0, [R7+URZ], R2 ;  /* 0x00000002070075a7 */ /* 0x000e26000800017f */
[----:B------:R-:W-:-:S04]  /*bca0*/  ISETP.NE.AND P1, PT, R12, 0xf, PT ;  /* 0x0000000f0c00780c */ /* 0x000fc80003f25270 */
[----:B------:R-:W-:Y:S02]  /*bcb0*/  SEL R5, RZ, 0x1, P1 ;  /* 0x00000001ff057807 */ /* 0x000fe40000800000 */
[----:B------:R-:W-:Y:S02]  /*bcc0*/  SEL R12, R12, RZ, P1 ;  /* 0x000000ff0c0c7207 */ /* 0x000fe40000800000 */
[----:B------:R-:W-:-:S03]  /*bcd0*/  LOP3.LUT R5, R0, R5, RZ, 0x3c, !PT ;  /* 0x0000000500057212 */ /* 0x000fc600078e3cff */
[----:B------:R-:W-:Y:S01]  /*bce0*/  IMAD R9, R12, 0x8, R3 ;  /* 0x000000080c097824 */ /* 0x000fe200078e0203 */
[----:B------:R-:W-:Y:S01]  /*bcf0*/  SHF.L.U32 R4, R5, 0x1f, RZ ;  /* 0x0000001f05047819 */ /* 0x000fe200000006ff */
[----:B0-----:R-:W-:Y:S06]  /*bd00*/  @!P0 BRA `(.L_x_286) ;  /* 0x00000008006c8947 */ /* 0x001fec0003800000 */
.L_x_308:
[----:B------:R-:W1:Y:S01]  /*bd10*/  SYNCS.PHASECHK.TRANS64.TRYWAIT P0, [R9+URZ], R4 ;  /* 0x00000004090075a7 */ /* 0x000e62000800017f */
[----:B------:R-:W-:-:S05]  /*bd20*/  VIADD R0, R12, 0x1 ;  /* 0x000000010c007836 */ /* 0x000fca0000000000 */
[----:B------:R-:W-:-:S04]  /*bd30*/  ISETP.NE.AND P1, PT, R0, 0xf, PT ;  /* 0x0000000f0000780c */ /* 0x000fc80003f25270 */
[----:B0-----:R-:W-:Y:S02]  /*bd40*/  SEL R2, RZ, 0x1, P1 ;  /* 0x00000001ff027807 */ /* 0x001fe40000800000 */
[----:B------:R-:W-:Y:S02]  /*bd50*/  SEL R0, R0, RZ, P1 ;  /* 0x000000ff00007207 */ /* 0x000fe40000800000 */
[----:B------:R-:W-:-:S03]  /*bd60*/  LOP3.LUT R7, R5, R2, RZ, 0x3c, !PT ;  /* 0x0000000205077212 */ /* 0x000fc600078e3cff */
[----:B------:R-:W-:Y:S01]  /*bd70*/  IMAD R6, R0, 0x8, R3 ;  /* 0x0000000800067824 */ /* 0x000fe200078e0203 */
[----:B------:R-:W-:Y:S01]  /*bd80*/  SHF.L.U32 R5, R7, 0x1f, RZ ;  /* 0x0000001f07057819 */ /* 0x000fe200000006ff */
[----:B-1----:R-:W-:Y:S06]  /*bd90*/  @!P0 BRA `(.L_x_287) ;  /* 0x00000008005c8947 */ /* 0x002fec0003800000 */
.L_x_309:
[----:B------:R-:W1:Y:S01]  /*bda0*/  SYNCS.PHASECHK.TRANS64.TRYWAIT P0, [R6+URZ], R5 ;  /* 0x00000005060075a7 */ /* 0x000e62000800017f */
[----:B------:R-:W-:-:S05]  /*bdb0*/  VIADD R0, R0, 0x1 ;  /* 0x0000000100007836 */ /* 0x000fca0000000000 */
[----:B------:R-:W-:-:S04]  /*bdc0*/  ISETP.NE.AND P1, PT, R0, 0xf, PT ;  /* 0x0000000f0000780c */ /* 0x000fc80003f25270 */
[----:B------:R-:W-:Y:S02]  /*bdd0*/  SEL R2, RZ, 0x1, P1 ;  /* 0x00000001ff027807 */ /* 0x000fe40000800000 */
[----:B------:R-:W-:Y:S02]  /*bde0*/  SEL R0, R0, RZ, P1 ;  /* 0x000000ff00007207 */ /* 0x000fe40000800000 */
[----:B------:R-:W-:-:S03]  /*bdf0*/  LOP3.LUT R7, R7, R2, RZ, 0x3c, !PT ;  /* 0x0000000207077212 */ /* 0x000fc600078e3cff */
[----:B0-----:R-:W-:Y:S01]  /*be00*/  IMAD R9, R0, 0x8, R3 ;  /* 0x0000000800097824 */ /* 0x001fe200078e0203 */
[----:B------:R-:W-:Y:S01]  /*be10*/  SHF.L.U32 R4, R7, 0x1f, RZ ;  /* 0x0000001f07047819 */ /* 0x000fe200000006ff */
[----:B-1----:R-:W-:Y:S06]  /*be20*/  @!P0 BRA `(.L_x_288) ;  /* 0x00000008004c8947 */ /* 0x002fec0003800000 */
.L_x_310:
        /* <DEDUP_REMOVED lines=9> */
.L_x_311:
        /* <DEDUP_REMOVED lines=9> */
.L_x_312:
        /* <DEDUP_REMOVED lines=9> */
.L_x_313:
        /* <DEDUP_REMOVED lines=9> */
.L_x_314:
        /* <DEDUP_REMOVED lines=9> */
.L_x_315:
        /* <DEDUP_REMOVED lines=9> */
.L_x_316:
        /* <DEDUP_REMOVED lines=9> */
.L_x_317:
        /* <DEDUP_REMOVED lines=9> */
.L_x_318:
        /* <DEDUP_REMOVED lines=9> */
.L_x_319:
        /* <DEDUP_REMOVED lines=9> */
.L_x_320:
[----:B------:R-:W1:Y:S01]  /*c3d0*/  SYNCS.PHASECHK.TRANS64.TRYWAIT P0, [R9+URZ], R4 ;  /* 0x00000004090075a7 */ /* 0x000e62000800017f */
[----:B------:R-:W-:-:S05]  /*c3e0*/  VIADD R0, R0, 0x1 ;  /* 0x0000000100007836 */ /* 0x000fca0000000000 */
[----:B------:R-:W-:-:S04]  /*c3f0*/  ISETP.NE.AND P1, PT, R0, 0xf, PT ;  /* 0x0000000f0000780c */ /* 0x000fc80003f25270 */
[----:B------:R-:W-:Y:S02]  /*c400*/  SEL R2, RZ, 0x1, P1 ;  /* 0x00000001ff027807 */ /* 0x000fe40000800000 */
[----:B------:R-:W-:Y:S02]  /*c410*/  SEL R0, R0, RZ, P1 ;  /* 0x000000ff00007207 */ /* 0x000fe40000800000 */
[----:B------:R-:W-:Y:S01]  /*c420*/  LOP3.LUT R2, R7, R2, RZ, 0x3c, !PT ;  /* 0x0000000207027212 */ /* 0x000fe200078e3cff */
[----:B-1----:R-:W-:Y:S06]  /*c430*/  @!P0 BRA `(.L_x_299) ;  /* 0x0000000400a48947 */ /* 0x002fec0003800000 */
.L_x_321:
[----:B------:R-:W-:Y:S01]  /*c440*/  IMAD R3, R0, 0x8, R3 ;  /* 0x0000000800037824 */ /* 0x000fe200078e0203 */
[----:B------:R-:W-:-:S07]  /*c450*/  SHF.L.U32 R0, R2, 0x1f, RZ ;  /* 0x0000001f02007819 */ /* 0x000fce00000006ff */
.L_x_300:
[----:B--2---:R2:W3:Y:S02]  /*c460*/  SYNCS.PHASECHK.TRANS64.TRYWAIT P0, [R3+URZ], R0 ;  /* 0x00000000030075a7 */ /* 0x0044e4000800017f */
[----:B---3--:R-:W-:Y:S05]  /*c470*/  @!P0 NANOSLEEP.SYNCS 0x989680 ;  /* 0x009896800000895d */ /* 0x008fea0003900000 */
[----:B------:R-:W3:Y:S02]  /*c480*/  @!P0 SYNCS.PHASECHK.TRANS64 P0, [R3+URZ], R0 ;  /* 0x00000000030085a7 */ /* 0x000ee4000800007f */
[----:B---3--:R-:W-:Y:S05]  /*c490*/  @!P0 BRA `(.L_x_300) ;  /* 0xfffffffc00f08947 */ /* 0x008fea000383ffff */
.L_x_284:
[----:B------:R-:W-:Y:S05]  /*c4a0*/  BSYNC B0 ;  /* 0x0000000000007941 */ /* 0x000fea0003800000 */
.L_x_283:
[----:B------:R-:W-:Y:S05]  /*c4b0*/  EXIT ;  /* 0x000000000000794d */ /* 0x000fea0003800000 */
.L_x_18:
[----:B---3--:R3:W4:Y:S02]  /*c4c0*/  SYNCS.PHASECHK.TRANS64.TRYWAIT P1, [R3+URZ], R0 ;  /* 0x00000000030075a7 */ /* 0x008724000802017f */
[----:B----4-:R-:W-:Y:S05]  /*c4d0*/  @!P1 NANOSLEEP.SYNCS 0x989680 ;  /* 0x009896800000995d */ /* 0x010fea0003900000 */
[----:B------:R-:W4:Y:S02]  /*c4e0*/  @!P1 SYNCS.PHASECHK.TRANS64 P1, [R3+URZ], R0 ;  /* 0x00000000030095a7 */ /* 0x000f24000802007f */
[----:B----4-:R-:W-:Y:S05]  /*c4f0*/  @!P1 BRA `(.L_x_18) ;  /* 0xfffffffc00f09947 */ /* 0x010fea000383ffff */
[----:B------:R-:W-:Y:S05]  /*c500*/  BRA `(.L_x_17) ;  /* 0xffffff4c00a47947 */ /* 0x000fea000383ffff */
.L_x_23:
[----:B-1----:R-:W-:-:S04]  /*c510*/  IMAD.U32 R5, RZ, RZ, UR4 ;  /* 0x00000004ff057e24 */ /* 0x002fc8000f8e00ff */
[----:B------:R1:W2:Y:S03]  /*c520*/  SYNCS.PHASECHK.TRANS64.TRYWAIT P1, [R5+URZ], R4 ;  /* 0x00000004050075a7 */ /* 0x0002a6000802017f */
[----:B--2---:R-:W-:Y:S05]  /*c530*/  @!P1 NANOSLEEP.SYNCS 0x989680 ;  /* 0x009896800000995d */ /* 0x004fea0003900000 */
[----:B------:R-:W2:Y:S02]  /*c540*/  @!P1 SYNCS.PHASECHK.TRANS64 P1, [R5+URZ], R4 ;  /* 0x00000004050095a7 */ /* 0x000ea4000802007f */
[----:B--2---:R-:W-:Y:S05]  /*c550*/  @!P1 BRA `(.L_x_23) ;  /* 0xfffffffc00ec9947 */ /* 0x004fea000383ffff */
[----:B------:R-:W-:Y:S05]  /*c560*/  BRA `(.L_x_22) ;  /* 0xffffff5400607947 */ /* 0x000fea000383ffff */
.L_x_270:
[----:B------:R-:W-:Y:S01]  /*c570*/  BSSY B1, `(.L_x_301) ;  /* 0x0000006000017945 */ /* 0x000fe20003800000 */
[----:B------:R-:W-:-:S07]  /*c580*/  IMAD.MOV.U32 R15, RZ, RZ, -0x1 ;  /* 0xffffffffff0f7424 */ /* 0x000fce00078e00ff */
[----:B------:R-:W-:Y:S05]  /*c590*/  WARPSYNC.COLLECTIVE R15, `(.L_x_302) ;  /* 0x000000000f0c7348 */ /* 0x000fea0003c00000 */
[----:B------:R-:W-:Y:S02]  /*c5a0*/  ELECT P6, UR62, PT ;  /* 0x00000000003e782f */ /* 0x000fe400038c0000 */
[----:B------:R-:W-:Y:S01]  /*c5b0*/  MOV R14, UR62 ;  /* 0x0000003e000e7c02 */ /* 0x000fe20008000f00 */
[----:B------:R-:W-:Y:S10]  /*c5c0*/  ENDCOLLECTIVE ;  /* 0x000000000000791b */ /* 0x000ff40003800000 */
.L_x_302:
[----:B------:R-:W-:Y:S05]  /*c5d0*/  BSYNC B1 ;  /* 0x0000000000017941 */ /* 0x000fea0003800000 */
.L_x_301:
[----:B------:R-:W-:Y:S05]  /*c5e0*/  BRA `(.L_x_303) ;  /* 0xffffffe800bc7947 */ /* 0x000fea000383ffff */
.L_x_273:
[----:B0-----:R0:W1:Y:S02]  /*c5f0*/  SYNCS.PHASECHK.TRANS64.TRYWAIT P1, [R14+URZ+0x78], R7 ;  /* 0x000078070e0075a7 */ /* 0x001064000802017f */
[----:B-1----:R-:W-:Y:S05]  /*c600*/  @!P1 NANOSLEEP.SYNCS 0x989680 ;  /* 0x009896800000995d */ /* 0x002fea0003900000 */
[----:B------:R-:W1:Y:S02]  /*c610*/  @!P1 SYNCS.PHASECHK.TRANS64 P1, [R14+URZ+0x78], R7 ;  /* 0x000078070e0095a7 */ /* 0x000e64000802007f */
[----:B-1----:R-:W-:Y:S05]  /*c620*/  @!P1 BRA `(.L_x_273) ;  /* 0xfffffffc00f09947 */ /* 0x002fea000383ffff */
[----:B------:R-:W-:Y:S05]  /*c630*/  BRA `(.L_x_304) ;  /* 0xffffffe800f07947 */ /* 0x000fea000383ffff */
.L_x_282:
[----:B------:R-:W-:Y:S01]  /*c640*/  BSSY B0, `(.L_x_305) ;  /* 0x0000006000007945 */ /* 0x000fe20003800000 */
[----:B------:R-:W-:-:S07]  /*c650*/  IMAD.MOV.U32 R15, RZ, RZ, -0x1 ;  /* 0xffffffffff0f7424 */ /* 0x000fce00078e00ff */
[----:B------:R-:W-:Y:S05]  /*c660*/  WARPSYNC.COLLECTIVE R15, `(.L_x_306) ;  /* 0x000000000f0c7348 */ /* 0x000fea0003c00000 */
[----:B------:R-:W-:Y:S02]  /*c670*/  ELECT P6, UR62, PT ;  /* 0x00000000003e782f */ /* 0x000fe400038c0000 */
[----:B------:R-:W-:Y:S01]  /*c680*/  MOV R14, UR62 ;  /* 0x0000003e000e7c02 */ /* 0x000fe20008000f00 */
[----:B------:R-:W-:Y:S10]  /*c690*/  ENDCOLLECTIVE ;  /* 0x000000000000791b */ /* 0x000ff40003800000 */
.L_x_306:
[----:B------:R-:W-:Y:S05]  /*c6a0*/  BSYNC B0 ;  /* 0x0000000000007941 */ /* 0x000fea0003800000 */
.L_x_305:
[----:B------:R-:W-:Y:S05]  /*c6b0*/  BRA `(.L_x_307) ;  /* 0xfffffff400407947 */ /* 0x000fea000383ffff */
.L_x_286:
[----:B0-----:R0:W1:Y:S02]  /*c6c0*/  SYNCS.PHASECHK.TRANS64.TRYWAIT P0, [R7+URZ], R2 ;  /* 0x00000002070075a7 */ /* 0x001064000800017f */
[----:B-1----:R-:W-:Y:S05]  /*c6d0*/  @!P0 NANOSLEEP.SYNCS 0x989680 ;  /* 0x009896800000895d */ /* 0x002fea0003900000 */
[----:B------:R-:W1:Y:S02]  /*c6e0*/  @!P0 SYNCS.PHASECHK.TRANS64 P0, [R7+URZ], R2 ;  /* 0x00000002070085a7 */ /* 0x000e64000800007f */
[----:B-1----:R-:W-:Y:S05]  /*c6f0*/  @!P0 BRA `(.L_x_286) ;  /* 0xfffffffc00f08947 */ /* 0x002fea000383ffff */
[----:B------:R-:W-:Y:S05]  /*c700*/  BRA `(.L_x_308) ;  /* 0xfffffff400807947 */ /* 0x000fea000383ffff */
.L_x_287:
[----:B0-----:R0:W1:Y:S02]  /*c710*/  SYNCS.PHASECHK.TRANS64.TRYWAIT P0, [R9+URZ], R4 ;  /* 0x00000004090075a7 */ /* 0x001064000800017f */
[----:B-1----:R-:W-:Y:S05]  /*c720*/  @!P0 NANOSLEEP.SYNCS 0x989680 ;  /* 0x009896800000895d */ /* 0x002fea0003900000 */
[----:B------:R-:W1:Y:S02]  /*c730*/  @!P0 SYNCS.PHASECHK.TRANS64 P0, [R9+URZ], R4 ;  /* 0x00000004090085a7 */ /* 0x000e64000800007f */
[----:B-1----:R-:W-:Y:S05]  /*c740*/  @!P0 BRA `(.L_x_287) ;  /* 0xfffffffc00f08947 */ /* 0x002fea000383ffff */
[----:B------:R-:W-:Y:S05]  /*c750*/  BRA `(.L_x_309) ;  /* 0xfffffff400907947 */ /* 0x000fea000383ffff */
.L_x_288:
[----:B0-----:R0:W1:Y:S02]  /*c760*/  SYNCS.PHASECHK.TRANS64.TRYWAIT P0, [R6+URZ], R5 ;  /* 0x00000005060075a7 */ /* 0x001064000800017f */
[----:B-1----:R-:W-:Y:S05]  /*c770*/  @!P0 NANOSLEEP.SYNCS 0x989680 ;  /* 0x009896800000895d */ /* 0x002fea0003900000 */
[----:B------:R-:W1:Y:S02]  /*c780*/  @!P0 SYNCS.PHASECHK.TRANS64 P0, [R6+URZ], R5 ;  /* 0x00000005060085a7 */ /* 0x000e64000800007f */
[----:B-1----:R-:W-:Y:S05]  /*c790*/  @!P0 BRA `(.L_x_288) ;  /* 0xfffffffc00f08947 */ /* 0x002fea000383ffff */
[----:B------:R-:W-:Y:S05]  /*c7a0*/  BRA `(.L_x_310) ;  /* 0xfffffff400a07947 */ /* 0x000fea000383ffff */
.L_x_289:
[----:B0-----:R0:W1:Y:S02]  /*c7b0*/  SYNCS.PHASECHK.TRANS64.TRYWAIT P0, [R9+URZ], R4 ;  /* 0x00000004090075a7 */ /* 0x001064000800017f */
[----:B-1----:R-:W-:Y:S05]  /*c7c0*/  @!P0 NANOSLEEP.SYNCS 0x989680 ;  /* 0x009896800000895d */ /* 0x002fea0003900000 */
[----:B------:R-:W1:Y:S02]  /*c7d0*/  @!P0 SYNCS.PHASECHK.TRANS64 P0, [R9+URZ], R4 ;  /* 0x00000004090085a7 */ /* 0x000e64000800007f */
[----:B-1----:R-:W-:Y:S05]  /*c7e0*/  @!P0 BRA `(.L_x_289) ;  /* 0xfffffffc00f08947 */ /* 0x002fea000383ffff */
[----:B------:R-:W-:Y:S05]  /*c7f0*/  BRA `(.L_x_311) ;  /* 0xfffffff400b07947 */ /* 0x000fea000383ffff */
.L_x_290:
[----:B0-----:R0:W1:Y:S02]  /*c800*/  SYNCS.PHASECHK.TRANS64.TRYWAIT P0, [R6+URZ], R5 ;  /* 0x00000005060075a7 */ /* 0x001064000800017f */
[----:B-1----:R-:W-:Y:S05]  /*c810*/  @!P0 NANOSLEEP.SYNCS 0x989680 ;  /* 0x009896800000895d */ /* 0x002fea0003900000 */
[----:B------:R-:W1:Y:S02]  /*c820*/  @!P0 SYNCS.PHASECHK.TRANS64 P0, [R6+URZ], R5 ;  /* 0x00000005060085a7 */ /* 0x000e64000800007f */
[----:B-1----:R-:W-:Y:S05]  /*c830*/  @!P0 BRA `(.L_x_290) ;  /* 0xfffffffc00f08947 */ /* 0x002fea000383ffff */
[----:B------:R-:W-:Y:S05]  /*c840*/  BRA `(.L_x_312) ;  /* 0xfffffff400c07947 */ /* 0x000fea000383ffff */
.L_x_291:
[----:B0-----:R0:W1:Y:S02]  /*c850*/  SYNCS.PHASECHK.TRANS64.TRYWAIT P0, [R9+URZ], R4 ;  /* 0x00000004090075a7 */ /* 0x001064000800017f */
[----:B-1----:R-:W-:Y:S05]  /*c860*/  @!P0 NANOSLEEP.SYNCS 0x989680 ;  /* 0x009896800000895d */ /* 0x002fea0003900000 */
[----:B------:R-:W1:Y:S02]  /*c870*/  @!P0 SYNCS.PHASECHK.TRANS64 P0, [R9+URZ], R4 ;  /* 0x00000004090085a7 */ /* 0x000e64000800007f */
[----:B-1----:R-:W-:Y:S05]  /*c880*/  @!P0 BRA `(.L_x_291) ;  /* 0xfffffffc00f08947 */ /* 0x002fea000383ffff */
[----:B------:R-:W-:Y:S05]  /*c890*/  BRA `(.L_x_313) ;  /* 0xfffffff400d07947 */ /* 0x000fea000383ffff */
.L_x_292:
[----:B0-----:R0:W1:Y:S02]  /*c8a0*/  SYNCS.PHASECHK.TRANS64.TRYWAIT P0, [R6+URZ], R5 ;  /* 0x00000005060075a7 */ /* 0x001064000800017f */
[----:B-1----:R-:W-:Y:S05]  /*c8b0*/  @!P0 NANOSLEEP.SYNCS 0x989680 ;  /* 0x009896800000895d */ /* 0x002fea0003900000 */
[----:B------:R-:W1:Y:S02]  /*c8c0*/  @!P0 SYNCS.PHASECHK.TRANS64 P0, [R6+URZ], R5 ;  /* 0x00000005060085a7 */ /* 0x000e64000800007f */
[----:B-1----:R-:W-:Y:S05]  /*c8d0*/  @!P0 BRA `(.L_x_292) ;  /* 0xfffffffc00f08947 */ /* 0x002fea000383ffff */
[----:B------:R-:W-:Y:S05]  /*c8e0*/  BRA `(.L_x_314) ;  /* 0xfffffff400e07947 */ /* 0x000fea000383ffff */
.L_x_293:
[----:B0-----:R0:W1:Y:S02]  /*c8f0*/  SYNCS.PHASECHK.TRANS64.TRYWAIT P0, [R9+URZ], R4 ;  /* 0x00000004090075a7 */ /* 0x001064000800017f */
[----:B-1----:R-:W-:Y:S05]  /*c900*/  @!P0 NANOSLEEP.SYNCS 0x989680 ;  /* 0x009896800000895d */ /* 0x002fea0003900000 */
[----:B------:R-:W1:Y:S02]  /*c910*/  @!P0 SYNCS.PHASECHK.TRANS64 P0, [R9+URZ], R4 ;  /* 0x00000004090085a7 */ /* 0x000e64000800007f */
[----:B-1----:R-:W-:Y:S05]  /*c920*/  @!P0 BRA `(.L_x_293) ;  /* 0xfffffffc00f08947 */ /* 0x002fea000383ffff */
[----:B------:R-:W-:Y:S05]  /*c930*/  BRA `(.L_x_315) ;  /* 0xfffffff400f07947 */ /* 0x000fea000383ffff */
.L_x_294:
[----:B0-----:R0:W1:Y:S02]  /*c940*/  SYNCS.PHASECHK.TRANS64.TRYWAIT P0, [R6+URZ], R5 ;  /* 0x00000005060075a7 */ /* 0x001064000800017f */
[----:B-1----:R-:W-:Y:S05]  /*c950*/  @!P0 NANOSLEEP.SYNCS 0x989680 ;  /* 0x009896800000895d */ /* 0x002fea0003900000 */
[----:B------:R-:W1:Y:S02]  /*c960*/  @!P0 SYNCS.PHASECHK.TRANS64 P0, [R6+URZ], R5 ;  /* 0x00000005060085a7 */ /* 0x000e64000800007f */
[----:B-1----:R-:W-:Y:S05]  /*c970*/  @!P0 BRA `(.L_x_294) ;  /* 0xfffffffc00f08947 */ /* 0x002fea000383ffff */
[----:B------:R-:W-:Y:S05]  /*c980*/  BRA `(.L_x_316) ;  /* 0xfffffff800007947 */ /* 0x000fea000383ffff */
.L_x_295:
[----:B0-----:R0:W1:Y:S02]  /*c990*/  SYNCS.PHASECHK.TRANS64.TRYWAIT P0, [R9+URZ], R4 ;  /* 0x00000004090075a7 */ /* 0x001064000800017f */
[----:B-1----:R-:W-:Y:S05]  /*c9a0*/  @!P0 NANOSLEEP.SYNCS 0x989680 ;  /* 0x009896800000895d */ /* 0x002fea0003900000 */
[----:B------:R-:W1:Y:S02]  /*c9b0*/  @!P0 SYNCS.PHASECHK.TRANS64 P0, [R9+URZ], R4 ;  /* 0x00000004090085a7 */ /* 0x000e64000800007f */
[----:B-1----:R-:W-:Y:S05]  /*c9c0*/  @!P0 BRA `(.L_x_295) ;  /* 0xfffffffc00f08947 */ /* 0x002fea000383ffff */
[----:B------:R-:W-:Y:S05]  /*c9d0*/  BRA `(.L_x_317) ;  /* 0xfffffff800107947 */ /* 0x000fea000383ffff */
.L_x_296:
[----:B0-----:R0:W1:Y:S02]  /*c9e0*/  SYNCS.PHASECHK.TRANS64.TRYWAIT P0, [R6+URZ], R5 ;  /* 0x00000005060075a7 */ /* 0x001064000800017f */
[----:B-1----:R-:W-:Y:S05]  /*c9f0*/  @!P0 NANOSLEEP.SYNCS 0x989680 ;  /* 0x009896800000895d */ /* 0x002fea0003900000 */
[----:B------:R-:W1:Y:S02]  /*ca00*/  @!P0 SYNCS.PHASECHK.TRANS64 P0, [R6+URZ], R5 ;  /* 0x00000005060085a7 */ /* 0x000e64000800007f */
[----:B-1----:R-:W-:Y:S05]  /*ca10*/  @!P0 BRA `(.L_x_296) ;  /* 0xfffffffc00f08947 */ /* 0x002fea000383ffff */
[----:B------:R-:W-:Y:S05]  /*ca20*/  BRA `(.L_x_318) ;  /* 0xfffffff800207947 */ /* 0x000fea000383ffff */
.L_x_297:
[----:B0-----:R0:W1:Y:S02]  /*ca30*/  SYNCS.PHASECHK.TRANS64.TRYWAIT P0, [R9+URZ], R4 ;  /* 0x00000004090075a7 */ /* 0x001064000800017f */
[----:B-1----:R-:W-:Y:S05]  /*ca40*/  @!P0 NANOSLEEP.SYNCS 0x989680 ;  /* 0x009896800000895d */ /* 0x002fea0003900000 */
[----:B------:R-:W1:Y:S02]  /*ca50*/  @!P0 SYNCS.PHASECHK.TRANS64 P0, [R9+URZ], R4 ;  /* 0x00000004090085a7 */ /* 0x000e64000800007f */
[----:B-1----:R-:W-:Y:S05]  /*ca60*/  @!P0 BRA `(.L_x_297) ;  /* 0xfffffffc00f08947 */ /* 0x002fea000383ffff */
[----:B------:R-:W-:Y:S05]  /*ca70*/  BRA `(.L_x_319) ;  /* 0xfffffff800307947 */ /* 0x000fea000383ffff */
.L_x_298:
[----:B0-----:R0:W1:Y:S02]  /*ca80*/  SYNCS.PHASECHK.TRANS64.TRYWAIT P0, [R6+URZ], R5 ;  /* 0x00000005060075a7 */ /* 0x001064000800017f */
[----:B-1----:R-:W-:Y:S05]  /*ca90*/  @!P0 NANOSLEEP.SYNCS 0x989680 ;  /* 0x009896800000895d */ /* 0x002fea0003900000 */
[----:B------:R-:W1:Y:S02]  /*caa0*/  @!P0 SYNCS.PHASECHK.TRANS64 P0, [R6+URZ], R5 ;  /* 0x00000005060085a7 */ /* 0x000e64000800007f */
[----:B-1----:R-:W-:Y:S05]  /*cab0*/  @!P0 BRA `(.L_x_298) ;  /* 0xfffffffc00f08947 */ /* 0x002fea000383ffff */
[----:B------:R-:W-:Y:S05]  /*cac0*/  BRA `(.L_x_320) ;  /* 0xfffffff800407947 */ /* 0x000fea000383ffff */
.L_x_299:
[----:B-1----:R1:W2:Y:S02]  /*cad0*/  SYNCS.PHASECHK.TRANS64.TRYWAIT P0, [R9+URZ], R4 ;  /* 0x00000004090075a7 */ /* 0x0022a4000800017f */
[----:B--2---:R-:W-:Y:S05]  /*cae0*/  @!P0 NANOSLEEP.SYNCS 0x989680 ;  /* 0x009896800000895d */ /* 0x004fea0003900000 */
[----:B------:R-:W2:Y:S02]  /*caf0*/  @!P0 SYNCS.PHASECHK.TRANS64 P0, [R9+URZ], R4 ;  /* 0x00000004090085a7 */ /* 0x000ea4000800007f */
[----:B--2---:R-:W-:Y:S05]  /*cb00*/  @!P0 BRA `(.L_x_299) ;  /* 0xfffffffc00f08947 */ /* 0x004fea000383ffff */
[----:B------:R-:W-:Y:S05]  /*cb10*/  BRA `(.L_x_321) ;  /* 0xfffffff800487947 */ /* 0x000fea000383ffff */
.L_x_322:
[----:B------:R-:W-:-:S00]  /*cb20*/  BRA `(.L_x_322) ;  /* 0xfffffffc00fc7947 */ /* 0x000fc0000383ffff */
[----:B------:R-:W-:-:S00]  /*cb30*/  NOP ;  /* 0x0000000000007918 */ /* 0x000fc00000000000 */
        /* <DEDUP_REMOVED lines=12> */
.L_x_323:


//--------------------- .nv.global.init           --------------------------
	.section	.nv.global.init,"aw",@progbits
.nv.global.init:
	.type		$str$22,@object
	.size		$str$22,($str$23 - $str$22)
$str$22:
        /*0000*/ 	.byte	0x6b, 0x5f, 0x74, 0x69, 0x6c, 0x65, 0x5f, 0x63, 0x6f, 0x75, 0x6e, 0x74, 0x20, 0x3e, 0x3d, 0x20
        /*0010*/ 	.byte	0x31, 0x00
	.type		$str$23,@object
	.size		$str$23,(__unnamed_1 - $str$23)
$str$23:
        /*0012*/ 	.byte	0x2f, 0x74, 0x6d, 0x70, 0x2f, 0x63, 0x75, 0x74, 0x6c, 0x61, 0x73, 0x73, 0x5f, 0x73, 0x77, 0x65
        /*0022*/ 	.byte	0x65, 0x70, 0x5f, 0x73, 0x72, 0x63, 0x2f, 0x69, 0x6e, 0x63, 0x6c, 0x75, 0x64, 0x65, 0x2f, 0x63
        /*0032*/ 	.byte	0x75, 0x74, 0x6c, 0x61, 0x73, 0x73, 0x2f, 0x67, 0x65, 0x6d, 0x6d, 0x2f, 0x63, 0x6f, 0x6c, 0x6c
        /*0042*/ 	.byte	0x65, 0x63, 0x74, 0x69, 0x76, 0x65, 0x2f, 0x73, 0x6d, 0x39, 0x30, 0x5f, 0x6d, 0x6d, 0x61, 0x5f
        /*0052*/ 	.byte	0x74, 0x6d, 0x61, 0x5f, 0x67, 0x6d, 0x6d, 0x61, 0x5f, 0x73, 0x73, 0x5f, 0x77, 0x61, 0x72, 0x70
        /*0062*/ 	.byte	0x73, 0x70, 0x65, 0x63, 0x69, 0x61, 0x6c, 0x69, 0x7a, 0x65, 0x64, 0x2e, 0x68, 0x70, 0x70, 0x00
	.type		__unnamed_1,@object
	.size		__unnamed_1,(.L_0 - __unnamed_1)
__unnamed_1:
        /*0072*/ 	.byte	0x76, 0x6f, 0x69, 0x64, 0x20, 0x63, 0x75, 0x74, 0x6c, 0x61, 0x73, 0x73, 0x3a, 0x3a, 0x67, 0x65
        /* <DEDUP_REMOVED lines=179> */
        /*0bb2*/ 	.byte	0x3a, 0x69, 0x64, 0x65, 0x6e, 0x74, 0x69, 0x74, 0x79, 0x5d, 0x00
.L_0:


//--------------------- .nv.shared._ZN7cutlass13device_kernelINS_4gemm6kernel13GemmUniversalIN4cute5tupleIJiiiiEEENS1_10collective13CollectiveMmaINS1_34MainloopSm90TmaGmmaWarpSpecializedILi15ENS5_IJNS4_1CILi1EEESB_SB_EEENS1_35KernelTmaWarpSpecializedCooperativeEEENS5_IJNSA_ILi384EEENSA_ILi80EEENSA_ILi16EEEEEENS_6half_tENS5_IJlSB_lEEESJ_SK_NS4_8TiledMMAINS4_8MMA_AtomIJNS4_4SM904GMMA25MMA_64x16x16_F32F16F16_SSILNSO_5MajorE0ELSQ_0ELNSO_7ScaleInE1ELSR_1EEEEEENS4_6LayoutINS5_IJNSA_ILi2EEESB_SB_EEENS5_IJSB_NSA_ILi0EEESX_EEEEENS5_IJNS4_10UnderscoreES10_S10_EEEEENS4_13SM90_TMA_LOADENS4_14ComposedLayoutINS4_7SwizzleILi1ELi4ELi3EEENS4_18smem_ptr_flag_bitsILi16EEENSU_INS5_IJNSA_ILi8EEESH_EEENS5_IJSH_SB_EEEEEEEvNS4_8identityES13_S1D_vS1E_EENS_8epilogue10collective6detail29Sm90TmaWarpSpecializedAdapterINS1H_15DefaultEpilogueISJ_SK_SK_NS1G_6thread17LinearCombinationISJ_Li1EffLNS1L_9ScaleType4KindE0ELNS_15FloatRoundStyleE2ESJ_EENS1_15EpilogueDefaultEEEEEvvEEEEvNT_6ParamsE --------------------------
	.section	.nv.shared._ZN7cutlass13device_kernelINS_4gemm6kernel13GemmUniversalIN4cute5tupleIJiiiiEEENS1_10collective13CollectiveMmaINS1_34MainloopSm90TmaGmmaWarpSpecializedILi15ENS5_IJNS4_1CILi1EEESB_SB_EEENS1_35KernelTmaWarpSpecializedCooperativeEEENS5_IJNSA_ILi384EEENSA_ILi80EEENSA_ILi16EEEEEENS_6half_tENS5_IJlSB_lEEESJ_SK_NS4_8TiledMMAINS4_8MMA_AtomIJNS4_4SM904GMMA25MMA_64x16x16_F32F16F16_SSILNSO_5MajorE0ELSQ_0ELNSO_7ScaleInE1ELSR_1EEEEEENS4_6LayoutINS5_IJNSA_ILi2EEESB_SB_EEENS5_IJSB_NSA_ILi0EEESX_EEEEENS5_IJNS4_10UnderscoreES10_S10_EEEEENS4_13SM90_TMA_LOADENS4_14ComposedLayoutINS4_7SwizzleILi1ELi4ELi3EEENS4_18smem_ptr_flag_bitsILi16EEENSU_INS5_IJNSA_ILi8EEESH_EEENS5_IJSH_SB_EEEEEEEvNS4_8identityES13_S1D_vS1E_EENS_8epilogue10collective6detail29Sm90TmaWarpSpecializedAdapterINS1H_15DefaultEpilogueISJ_SK_SK_NS1G_6thread17LinearCombinationISJ_Li1EffLNS1L_9ScaleType4KindE0ELNS_15FloatRoundStyleE2ESJ_EENS1_15EpilogueDefaultEEEEEvvEEEEvNT_6ParamsE,"aw",@nobits
	.sectionflags	@""
	.align	16
	.zero		1024


//--------------------- .nv.shared.reserved.0     --------------------------
	.section	.nv.shared.reserved.0,"aw",@nobits
	.weak		__nv_reservedSMEM_offset_0_alias
	.size		__nv_reservedSMEM_offset_0_alias, 0, 0
	.other		__nv_reservedSMEM_offset_0_alias,@"STO_CUDA_RESERVED_SHARED STV_DEFAULT"
__nv_reservedSMEM_offset_0_alias:
	.zero		0


//--------------------- .nv.global                --------------------------
	.section	.nv.global,"aw",@nobits
.nv.global:
	.type		_ZN40_INTERNAL_29f119a4_4_k_cu_e621fd48_153244cute1_E,@object
	.size		_ZN40_INTERNAL_29f119a4_4_k_cu_e621fd48_153244cute1_E,(_ZN40_INTERNAL_29f119a4_4_k_cu_e621fd48_153244cuda3std3__45__cpo6cbeginE - _ZN40_INTERNAL_29f119a4_4_k_cu_e621fd48_153244cute1_E)
_ZN40_INTERNAL_29f119a4_4_k_cu_e621fd48_153244cute1_E:
	.zero		1
	.type		_ZN40_INTERNAL_29f119a4_4_k_cu_e621fd48_153244cuda3std3__45__cpo6cbeginE,@object
	.size		_ZN40_INTERNAL_29f119a4_4_k_cu_e621fd48_153244cuda3std3__45__cpo6cbeginE,(_ZN40_INTERNAL_29f119a4_4_k_cu_e621fd48_153244cuda3std3__48in_placeE - _ZN40_INTERNAL_29f119a4_4_k_cu_e621fd48_153244cuda3std3__45__cpo6cbeginE)
_ZN40_INTERNAL_29f119a4_4_k_cu_e621fd48_153244cuda3std3__45__cpo6cbeginE:
	.zero		1
	.type		_ZN40_INTERNAL_29f119a4_4_k_cu_e621fd48_153244cuda3std3__48in_placeE,@object
	.size		_ZN40_INTERNAL_29f119a4_4_k_cu_e621fd48_153244cuda3std3__48in_placeE,(_ZN40_INTERNAL_29f119a4_4_k_cu_e621fd48_153244cuda3std6ranges3__45__cpo9iter_moveE - _ZN40_INTERNAL_29f119a4_4_k_cu_e621fd48_153244cuda3std3__48in_placeE)
_ZN40_INTERNAL_29f119a4_4_k_cu_e621fd48_153244cuda3std3__48in_placeE:
	.zero		1
	.type		_ZN40_INTERNAL_29f119a4_4_k_cu_e621fd48_153244cuda3std6ranges3__45__cpo9iter_moveE,@object
	.size		_ZN40_INTERNAL_29f119a4_4_k_cu_e621fd48_153244cuda3std6ranges3__45__cpo9iter_moveE,(_ZN40_INTERNAL_29f119a4_4_k_cu_e621fd48_153244cuda3std3__45__cpo5beginE - _ZN40_INTERNAL_29f119a4_4_k_cu_e621fd48_153244cuda3std6ranges3__45__cpo9iter_moveE)
_ZN40_INTERNAL_29f119a4_4_k_cu_e621fd48_153244cuda3std6ranges3__45__cpo9iter_moveE:
	.zero		1
	.type		_ZN40_INTERNAL_29f119a4_4_k_cu_e621fd48_153244cuda3std3__45__cpo5beginE,@object
	.size		_ZN40_INTERNAL_29f119a4_4_k_cu_e621fd48_153244cuda3std3__45__cpo5beginE,(_ZN40_INTERNAL_29f119a4_4_k_cu_e621fd48_153244cuda3std3__442_GLOBAL__N__29f119a4_4_k_cu_e621fd48_153246ignoreE - _ZN40_INTERNAL_29f119a4_4_k_cu_e621fd48_153244cuda3std3__45__cpo5beginE)
_ZN40_INTERNAL_29f119a4_4_k_cu_e621fd48_153244cuda3std3__45__cpo5beginE:
	.zero		1
	.type		_ZN40_INTERNAL_29f119a4_4_k_cu_e621fd48_153244cuda3std3__442_GLOBAL__N__29f119a4_4_k_cu_e621fd48_153246ignoreE,@object
	.size		_ZN40_INTERNAL_29f119a4_4_k_cu_e621fd48_153244cuda3std3__442_GLOBAL__N__29f119a4_4_k_cu_e621fd48_153246ignoreE,(_ZN40_INTERNAL_29f119a4_4_k_cu_e621fd48_153244cute7productE - _ZN40_INTERNAL_29f119a4_4_k_cu_e621fd48_153244cuda3std3__442_GLOBAL__N__29f119a4_4_k_cu_e621fd48_153246ignoreE)
_ZN40_INTERNAL_29f119a4_4_k_cu_e621fd48_153244cuda3std3__442_GLOBAL__N__29f119a4_4_k_cu_e621fd48_153246ignoreE:
	.zero		1
	.type		_ZN40_INTERNAL_29f119a4_4_k_cu_e621fd48_153244cute7productE,@object
	.size		_ZN40_INTERNAL_29f119a4_4_k_cu_e621fd48_153244cute7productE,(_ZN40_INTERNAL_29f119a4_4_k_cu_e621fd48_153244cuda3std3__45__cpo3endE - _ZN40_INTERNAL_29f119a4_4_k_cu_e621fd48_153244cute7productE)
_ZN40_INTERNAL_29f119a4_4_k_cu_e621fd48_153244cute7productE:
	.zero		1
	.type		_ZN40_INTERNAL_29f119a4_4_k_cu_e621fd48_153244cuda3std3__45__cpo3endE,@object
	.size		_ZN40_INTERNAL_29f119a4_4_k_cu_e621fd48_153244cuda3std3__45__cpo3endE,(_ZN40_INTERNAL_29f119a4_4_k_cu_e621fd48_153244cuda3std3__419piecewise_constructE - _ZN40_INTERNAL_29f119a4_4_k_cu_e621fd48_153244cuda3std3__45__cpo3endE)
_ZN40_INTERNAL_29f119a4_4_k_cu_e621fd48_153244cuda3std3__45__cpo3endE:
	.zero		1
	.type		_ZN40_INTERNAL_29f119a4_4_k_cu_e621fd48_153244cuda3std3__419piecewise_constructE,@object
	.size		_ZN40_INTERNAL_29f119a4_4_k_cu_e621fd48_153244cuda3std3__419piecewise_constructE,(_ZN40_INTERNAL_29f119a4_4_k_cu_e621fd48_153244cuda3std3__45__cpo4cendE - _ZN40_INTERNAL_29f119a4_4_k_cu_e621fd48_153244cuda3std3__419piecewise_constructE)
_ZN40_INTERNAL_29f119a4_4_k_cu_e621fd48_153244cuda3std3__419piecewise_constructE:
	.zero		1
	.type		_ZN40_INTERNAL_29f119a4_4_k_cu_e621fd48_153244cuda3std3__45__cpo4cendE,@object
	.size		_ZN40_INTERNAL_29f119a4_4_k_cu_e621fd48_153244cuda3std3__45__cpo4cendE,(_ZN40_INTERNAL_29f119a4_4_k_cu_e621fd48_153244cuda3std6ranges3__45__cpo4swapE - _ZN40_INTERNAL_29f119a4_4_k_cu_e621fd48_153244cuda3std3__45__cpo4cendE)
_ZN40_INTERNAL_29f119a4_4_k_cu_e621fd48_153244cuda3std3__45__cpo4cendE:
	.zero		1
	.type		_ZN40_INTERNAL_29f119a4_4_k_cu_e621fd48_153244cuda3std6ranges3__45__cpo4swapE,@object
	.size		_ZN40_INTERNAL_29f119a4_4_k_cu_e621fd48_153244cuda3std6ranges3__45__cpo4swapE,(.L_8 - _ZN40_INTERNAL_29f119a4_4_k_cu_e621fd48_153244cuda3std6ranges3__45__cpo4swapE)
_ZN40_INTERNAL_29f119a4_4_k_cu_e621fd48_153244cuda3std6ranges3__45__cpo4swapE:
	.zero		1
.L_8:


//--------------------- .nv.constant0._ZN7cutlass13device_kernelINS_4gemm6kernel13GemmUniversalIN4cute5tupleIJiiiiEEENS1_10collective13CollectiveMmaINS1_34MainloopSm90TmaGmmaWarpSpecializedILi15ENS5_IJNS4_1CILi1EEESB_SB_EEENS1_35KernelTmaWarpSpecializedCooperativeEEENS5_IJNSA_ILi384EEENSA_ILi80EEENSA_ILi16EEEEEENS_6half_tENS5_IJlSB_lEEESJ_SK_NS4_8TiledMMAINS4_8MMA_AtomIJNS4_4SM904GMMA25MMA_64x16x16_F32F16F16_SSILNSO_5MajorE0ELSQ_0ELNSO_7ScaleInE1ELSR_1EEEEEENS4_6LayoutINS5_IJNSA_ILi2EEESB_SB_EEENS5_IJSB_NSA_ILi0EEESX_EEEEENS5_IJNS4_10UnderscoreES10_S10_EEEEENS4_13SM90_TMA_LOADENS4_14ComposedLayoutINS4_7SwizzleILi1ELi4ELi3EEENS4_18smem_ptr_flag_bitsILi16EEENSU_INS5_IJNSA_ILi8EEESH_EEENS5_IJSH_SB_EEEEEEEvNS4_8identityES13_S1D_vS1E_EENS_8epilogue10collective6detail29Sm90TmaWarpSpecializedAdapterINS1H_15DefaultEpilogueISJ_SK_SK_NS1G_6thread17LinearCombinationISJ_Li1EffLNS1L_9ScaleType4KindE0ELNS_15FloatRoundStyleE2ESJ_EENS1_15EpilogueDefaultEEEEEvvEEEEvNT_6ParamsE --------------------------
	.section	.nv.constant0._ZN7cutlass13device_kernelINS_4gemm6kernel13GemmUniversalIN4cute5tupleIJiiiiEEENS1_10collective13CollectiveMmaINS1_34MainloopSm90TmaGmmaWarpSpecializedILi15ENS5_IJNS4_1CILi1EEESB_SB_EEENS1_35KernelTmaWarpSpecializedCooperativeEEENS5_IJNSA_ILi384EEENSA_ILi80EEENSA_ILi16EEEEEENS_6half_tENS5_IJlSB_lEEESJ_SK_NS4_8TiledMMAINS4_8MMA_AtomIJNS4_4SM904GMMA25MMA_64x16x16_F32F16F16_SSILNSO_5MajorE0ELSQ_0ELNSO_7ScaleInE1ELSR_1EEEEEENS4_6LayoutINS5_IJNSA_ILi2EEESB_SB_EEENS5_IJSB_NSA_ILi0EEESX_EEEEENS5_IJNS4_10UnderscoreES10_S10_EEEEENS4_13SM90_TMA_LOADENS4_14ComposedLayoutINS4_7SwizzleILi1ELi4ELi3EEENS4_18smem_ptr_flag_bitsILi16EEENSU_INS5_IJNSA_ILi8EEESH_EEENS5_IJSH_SB_EEEEEEEvNS4_8identityES13_S1D_vS1E_EENS_8epilogue10collective6detail29Sm90TmaWarpSpecializedAdapterINS1H_15DefaultEpilogueISJ_SK_SK_NS1G_6thread17LinearCombinationISJ_Li1EffLNS1L_9ScaleType4KindE0ELNS_15FloatRoundStyleE2ESJ_EENS1_15EpilogueDefaultEEEEEvvEEEEvNT_6ParamsE,"a",@progbits
	.sectionflags	@""
	.align	4
.nv.constant0._ZN7cutlass13device_kernelINS_4gemm6kernel13GemmUniversalIN4cute5tupleIJiiiiEEENS1_10collective13CollectiveMmaINS1_34MainloopSm90TmaGmmaWarpSpecializedILi15ENS5_IJNS4_1CILi1EEESB_SB_EEENS1_35KernelTmaWarpSpecializedCooperativeEEENS5_IJNSA_ILi384EEENSA_ILi80EEENSA_ILi16EEEEEENS_6half_tENS5_IJlSB_lEEESJ_SK_NS4_8TiledMMAINS4_8MMA_AtomIJNS4_4SM904GMMA25MMA_64x16x16_F32F16F16_SSILNSO_5MajorE0ELSQ_0ELNSO_7ScaleInE1ELSR_1EEEEEENS4_6LayoutINS5_IJNSA_ILi2EEESB_SB_EEENS5_IJSB_NSA_ILi0EEESX_EEEEENS5_IJNS4_10UnderscoreES10_S10_EEEEENS4_13SM90_TMA_LOADENS4_14ComposedLayoutINS4_7SwizzleILi1ELi4ELi3EEENS4_18smem_ptr_flag_bitsILi16EEENSU_INS5_IJNSA_ILi8EEESH_EEENS5_IJSH_SB_EEEEEEEvNS4_8identityES13_S1D_vS1E_EENS_8epilogue10collective6detail29Sm90TmaWarpSpecializedAdapterINS1H_15DefaultEpilogueISJ_SK_SK_NS1G_6thread17LinearCombinationISJ_Li1EffLNS1L_9ScaleType4KindE0ELNS_15FloatRoundStyleE2ESJ_EENS1_15EpilogueDefaultEEEEEvvEEEEvNT_6ParamsE:
	.zero		1664


//--------------------- SYMBOLS --------------------------

	.type		.nv.reservedSmem.offset0,@object
	.size		.nv.reservedSmem.offset0,0x4
	.type		__assertfail,@function
